//
// Generated by NVIDIA NVVM Compiler
//
// Compiler Build ID: CL-36424714
// Cuda compilation tools, release 13.0, V13.0.88
// Based on NVVM 20.0.0
//

.version 9.0
.target sm_100
.address_size 64

	// .globl	_Z14softmax_kernelPKfPfi
.extern .func  (.param .b32 func_retval0) vprintf
(
	.param .b64 vprintf_param_0,
	.param .b64 vprintf_param_1
)
;
.global .align 4 .b8 precalc_xorwow_matrix[102400];
.global .align 4 .b8 precalc_xorwow_offset_matrix[102400];
.global .align 4 .b8 mrg32k3aM1[2304];
.global .align 4 .b8 mrg32k3aM2[2304];
.global .align 4 .b8 mrg32k3aM1SubSeq[2016];
.global .align 4 .b8 mrg32k3aM2SubSeq[2016];
.global .align 4 .b8 mrg32k3aM1Seq[2304];
.global .align 4 .b8 mrg32k3aM2Seq[2304];
.const .align 8 .b8 __cr_lgamma_table[72];
.global .align 4 .u32 _ZZ13argmax_kernelPKfiPiE10call_count;
.global .align 4 .u32 _ZZ13argmax_kernelPKfiPiE18verification_count;
.global .align 1 .b8 $str[42] = {240, 159, 148, 141, 32, 91, 65, 82, 71, 77, 65, 88, 32, 68, 69, 66, 85, 71, 32, 35, 37, 100, 93, 32, 70, 105, 114, 115, 116, 32, 49, 48, 32, 108, 111, 103, 105, 116, 115, 58, 32};
.global .align 1 .b8 $str$1[6] = {37, 46, 50, 102, 32};
.global .align 1 .b8 $str$2[2] = {10};
.global .align 1 .b8 $str$3[66] = {240, 159, 148, 141, 32, 91, 65, 82, 71, 77, 65, 88, 32, 68, 69, 66, 85, 71, 32, 35, 37, 100, 93, 32, 77, 97, 120, 58, 32, 37, 46, 50, 102, 32, 97, 116, 32, 116, 111, 107, 101, 110, 95, 105, 100, 61, 37, 100, 32, 40, 118, 111, 99, 97, 98, 95, 115, 105, 122, 101, 61, 37, 100, 41, 10};
.global .align 1 .b8 $str$4[52] = {10, 91, 80, 69, 69, 82, 95, 82, 69, 86, 73, 69, 87, 93, 32, 61, 61, 61, 32, 84, 69, 83, 84, 32, 52, 58, 32, 65, 82, 71, 77, 65, 88, 32, 86, 69, 82, 73, 70, 73, 67, 65, 84, 73, 79, 78, 32, 61, 61, 61, 10};
.global .align 1 .b8 $str$5[31] = {91, 80, 69, 69, 82, 95, 82, 69, 86, 73, 69, 87, 93, 32, 65, 114, 103, 109, 97, 120, 32, 82, 101, 115, 117, 108, 116, 115, 58, 10};
.global .align 1 .b8 $str$6[34] = {32, 32, 79, 114, 105, 103, 105, 110, 97, 108, 32, 109, 97, 120, 58, 32, 37, 46, 54, 102, 32, 97, 116, 32, 116, 111, 107, 101, 110, 32, 37, 100, 10};
.global .align 1 .b8 $str$7[34] = {32, 32, 86, 101, 114, 105, 102, 105, 101, 100, 32, 109, 97, 120, 58, 32, 37, 46, 54, 102, 32, 97, 116, 32, 116, 111, 107, 101, 110, 32, 37, 100, 10};
.global .align 1 .b8 $str$8[24] = {10, 91, 80, 69, 69, 82, 95, 82, 69, 86, 73, 69, 87, 93, 32, 67, 104, 101, 99, 107, 115, 58, 10};
.global .align 1 .b8 $str$9[21] = {32, 32, 73, 110, 100, 105, 99, 101, 115, 32, 109, 97, 116, 99, 104, 58, 32, 37, 115, 10};
.global .align 1 .b8 $str$10[9] = {226, 156, 133, 32, 80, 65, 83, 83};
.global .align 1 .b8 $str$11[9] = {226, 157, 140, 32, 70, 65, 73, 76};
.global .align 1 .b8 $str$12[21] = {32, 32, 86, 97, 108, 117, 101, 115, 32, 109, 97, 116, 99, 104, 58, 32, 32, 37, 115, 10};
.global .align 1 .b8 $str$13[50] = {32, 32, 84, 111, 107, 101, 110, 32, 105, 115, 32, 49, 51, 55, 49, 51, 49, 58, 32, 37, 115, 32, 40, 84, 101, 97, 109, 32, 65, 108, 112, 104, 97, 39, 115, 32, 111, 98, 115, 101, 114, 118, 97, 116, 105, 111, 110, 41, 10};
.global .align 1 .b8 $str$14[14] = {226, 156, 133, 32, 67, 79, 78, 70, 73, 82, 77, 69, 68};
.global .align 1 .b8 $str$15[20] = {226, 157, 140, 32, 68, 73, 70, 70, 69, 82, 69, 78, 84, 32, 84, 79, 75, 69, 78};
.global .align 1 .b8 $str$16[34] = {10, 91, 80, 69, 69, 82, 95, 82, 69, 86, 73, 69, 87, 93, 32, 84, 101, 115, 116, 32, 52, 32, 82, 101, 115, 117, 108, 116, 58, 32, 37, 115, 10};
.global .align 1 .b8 $str$17[16] = {226, 156, 133, 32, 84, 69, 83, 84, 32, 80, 65, 83, 83, 69, 68};
.global .align 1 .b8 $str$18[16] = {226, 157, 140, 32, 84, 69, 83, 84, 32, 70, 65, 73, 76, 69, 68};
.global .align 1 .b8 $str$19[37] = {91, 80, 69, 69, 82, 95, 82, 69, 86, 73, 69, 87, 93, 32, 84, 101, 97, 109, 32, 65, 108, 112, 104, 97, 32, 67, 108, 97, 105, 109, 58, 32, 37, 115, 10, 10};
.global .align 1 .b8 $str$20[13] = {86, 69, 82, 73, 70, 73, 69, 68, 32, 226, 156, 133};
.global .align 1 .b8 $str$21[13] = {68, 73, 83, 80, 85, 84, 69, 68, 32, 226, 157, 140};

.visible .entry _Z14softmax_kernelPKfPfi(
	.param .u64 .ptr .align 1 _Z14softmax_kernelPKfPfi_param_0,
	.param .u64 .ptr .align 1 _Z14softmax_kernelPKfPfi_param_1,
	.param .u32 _Z14softmax_kernelPKfPfi_param_2
)
{
	.reg .pred 	%p<48>;
	.reg .b32 	%r<67>;
	.reg .b32 	%f<207>;
	.reg .b64 	%rd<44>;

	ld.param.u64 	%rd27, [_Z14softmax_kernelPKfPfi_param_0];
	ld.param.u64 	%rd28, [_Z14softmax_kernelPKfPfi_param_1];
	ld.param.u32 	%r34, [_Z14softmax_kernelPKfPfi_param_2];
	cvta.to.global.u64 	%rd1, %rd27;
	cvta.to.global.u64 	%rd2, %rd28;
	mov.u32 	%r35, %tid.x;
	mov.u32 	%r36, %ctaid.x;
	or.b32  	%r37, %r35, %r36;
	setp.ne.s32 	%p1, %r37, 0;
	@%p1 bra 	$L__BB0_43;
	setp.lt.s32 	%p2, %r34, 1;
	mov.f32 	%f195, 0fFF800000;
	@%p2 bra 	$L__BB0_8;
	and.b32  	%r1, %r34, 3;
	setp.lt.u32 	%p3, %r34, 4;
	mov.f32 	%f195, 0fFF800000;
	mov.b32 	%r56, 0;
	@%p3 bra 	$L__BB0_5;
	and.b32  	%r56, %r34, 2147483644;
	neg.s32 	%r58, %r56;
	add.s64 	%rd37, %rd1, 8;
	mov.f32 	%f195, 0fFF800000;
$L__BB0_4:
	ld.global.f32 	%f32, [%rd37+-8];
	setp.gt.f32 	%p4, %f32, %f195;
	abs.f32 	%f33, %f32;
	setp.neu.f32 	%p5, %f33, 0f7F800000;
	selp.f32 	%f35, %f32, %f195, %p5;
	selp.f32 	%f36, %f35, %f195, %p4;
	ld.global.f32 	%f37, [%rd37+-4];
	setp.gt.f32 	%p6, %f37, %f36;
	abs.f32 	%f38, %f37;
	setp.neu.f32 	%p7, %f38, 0f7F800000;
	selp.f32 	%f40, %f37, %f36, %p7;
	selp.f32 	%f41, %f40, %f36, %p6;
	ld.global.f32 	%f42, [%rd37];
	setp.gt.f32 	%p8, %f42, %f41;
	abs.f32 	%f43, %f42;
	setp.neu.f32 	%p9, %f43, 0f7F800000;
	selp.f32 	%f45, %f42, %f41, %p9;
	selp.f32 	%f46, %f45, %f41, %p8;
	ld.global.f32 	%f47, [%rd37+4];
	setp.gt.f32 	%p10, %f47, %f46;
	abs.f32 	%f48, %f47;
	setp.neu.f32 	%p11, %f48, 0f7F800000;
	selp.f32 	%f50, %f47, %f46, %p11;
	selp.f32 	%f195, %f50, %f46, %p10;
	add.s32 	%r58, %r58, 4;
	add.s64 	%rd37, %rd37, 16;
	setp.eq.s32 	%p12, %r58, 0;
	@%p12 bra 	$L__BB0_5;
	bra.uni 	$L__BB0_4;
$L__BB0_5:
	setp.eq.s32 	%p13, %r1, 0;
	@%p13 bra 	$L__BB0_8;
	mul.wide.u32 	%rd29, %r56, 4;
	add.s64 	%rd36, %rd1, %rd29;
	neg.s32 	%r57, %r1;
$L__BB0_7:
	.pragma "nounroll";
	ld.global.f32 	%f51, [%rd36];
	setp.gt.f32 	%p14, %f51, %f195;
	abs.f32 	%f52, %f51;
	setp.neu.f32 	%p15, %f52, 0f7F800000;
	selp.f32 	%f54, %f51, %f195, %p15;
	selp.f32 	%f195, %f54, %f195, %p14;
	add.s64 	%rd36, %rd36, 4;
	add.s32 	%r57, %r57, 1;
	setp.ne.s32 	%p16, %r57, 0;
	@%p16 bra 	$L__BB0_7;
$L__BB0_8:
	setp.lt.s32 	%p17, %r34, 1;
	mov.f32 	%f197, 0f00000000;
	@%p17 bra 	$L__BB0_30;
	and.b32  	%r8, %r34, 3;
	setp.lt.u32 	%p18, %r34, 4;
	mov.f32 	%f197, 0f00000000;
	mov.b32 	%r60, 0;
	@%p18 bra 	$L__BB0_24;
	and.b32  	%r60, %r34, 2147483644;
	neg.s32 	%r59, %r60;
	add.s64 	%rd39, %rd1, 8;
	add.s64 	%rd38, %rd2, 8;
	mov.f32 	%f197, 0f00000000;
$L__BB0_11:
	ld.global.f32 	%f59, [%rd39+-8];
	abs.f32 	%f60, %f59;
	setp.neu.f32 	%p19, %f60, 0f7F800000;
	setp.geu.f32 	%p20, %f59, 0f00000000;
	or.pred  	%p21, %p19, %p20;
	@%p21 bra 	$L__BB0_13;
	mov.b32 	%r42, 0;
	st.global.u32 	[%rd38+-8], %r42;
	bra.uni 	$L__BB0_14;
$L__BB0_13:
	sub.f32 	%f61, %f59, %f195;
	fma.rn.f32 	%f62, %f61, 0f3BBB989D, 0f3F000000;
	cvt.sat.f32.f32 	%f63, %f62;
	mov.f32 	%f64, 0f4B400001;
	mov.f32 	%f65, 0f437C0000;
	fma.rm.f32 	%f66, %f63, %f65, %f64;
	add.f32 	%f67, %f66, 0fCB40007F;
	neg.f32 	%f68, %f67;
	fma.rn.f32 	%f69, %f61, 0f3FB8AA3B, %f68;
	fma.rn.f32 	%f70, %f61, 0f32A57060, %f69;
	mov.b32 	%r40, %f66;
	shl.b32 	%r41, %r40, 23;
	mov.b32 	%f71, %r41;
	ex2.approx.ftz.f32 	%f72, %f70;
	mul.f32 	%f73, %f72, %f71;
	st.global.f32 	[%rd38+-8], %f73;
	add.f32 	%f197, %f197, %f73;
$L__BB0_14:
	ld.global.f32 	%f74, [%rd39+-4];
	abs.f32 	%f75, %f74;
	setp.neu.f32 	%p22, %f75, 0f7F800000;
	setp.geu.f32 	%p23, %f74, 0f00000000;
	or.pred  	%p24, %p22, %p23;
	@%p24 bra 	$L__BB0_16;
	mov.b32 	%r45, 0;
	st.global.u32 	[%rd38+-4], %r45;
	bra.uni 	$L__BB0_17;
$L__BB0_16:
	sub.f32 	%f76, %f74, %f195;
	fma.rn.f32 	%f77, %f76, 0f3BBB989D, 0f3F000000;
	cvt.sat.f32.f32 	%f78, %f77;
	mov.f32 	%f79, 0f4B400001;
	mov.f32 	%f80, 0f437C0000;
	fma.rm.f32 	%f81, %f78, %f80, %f79;
	add.f32 	%f82, %f81, 0fCB40007F;
	neg.f32 	%f83, %f82;
	fma.rn.f32 	%f84, %f76, 0f3FB8AA3B, %f83;
	fma.rn.f32 	%f85, %f76, 0f32A57060, %f84;
	mov.b32 	%r43, %f81;
	shl.b32 	%r44, %r43, 23;
	mov.b32 	%f86, %r44;
	ex2.approx.ftz.f32 	%f87, %f85;
	mul.f32 	%f88, %f87, %f86;
	st.global.f32 	[%rd38+-4], %f88;
	add.f32 	%f197, %f197, %f88;
$L__BB0_17:
	ld.global.f32 	%f89, [%rd39];
	abs.f32 	%f90, %f89;
	setp.neu.f32 	%p25, %f90, 0f7F800000;
	setp.geu.f32 	%p26, %f89, 0f00000000;
	or.pred  	%p27, %p25, %p26;
	@%p27 bra 	$L__BB0_19;
	mov.b32 	%r48, 0;
	st.global.u32 	[%rd38], %r48;
	bra.uni 	$L__BB0_20;
$L__BB0_19:
	sub.f32 	%f91, %f89, %f195;
	fma.rn.f32 	%f92, %f91, 0f3BBB989D, 0f3F000000;
	cvt.sat.f32.f32 	%f93, %f92;
	mov.f32 	%f94, 0f4B400001;
	mov.f32 	%f95, 0f437C0000;
	fma.rm.f32 	%f96, %f93, %f95, %f94;
	add.f32 	%f97, %f96, 0fCB40007F;
	neg.f32 	%f98, %f97;
	fma.rn.f32 	%f99, %f91, 0f3FB8AA3B, %f98;
	fma.rn.f32 	%f100, %f91, 0f32A57060, %f99;
	mov.b32 	%r46, %f96;
	shl.b32 	%r47, %r46, 23;
	mov.b32 	%f101, %r47;
	ex2.approx.ftz.f32 	%f102, %f100;
	mul.f32 	%f103, %f102, %f101;
	st.global.f32 	[%rd38], %f103;
	add.f32 	%f197, %f197, %f103;
$L__BB0_20:
	ld.global.f32 	%f104, [%rd39+4];
	abs.f32 	%f105, %f104;
	setp.neu.f32 	%p28, %f105, 0f7F800000;
	setp.geu.f32 	%p29, %f104, 0f00000000;
	or.pred  	%p30, %p28, %p29;
	@%p30 bra 	$L__BB0_22;
	mov.b32 	%r51, 0;
	st.global.u32 	[%rd38+4], %r51;
	bra.uni 	$L__BB0_23;
$L__BB0_22:
	sub.f32 	%f106, %f104, %f195;
	fma.rn.f32 	%f107, %f106, 0f3BBB989D, 0f3F000000;
	cvt.sat.f32.f32 	%f108, %f107;
	mov.f32 	%f109, 0f4B400001;
	mov.f32 	%f110, 0f437C0000;
	fma.rm.f32 	%f111, %f108, %f110, %f109;
	add.f32 	%f112, %f111, 0fCB40007F;
	neg.f32 	%f113, %f112;
	fma.rn.f32 	%f114, %f106, 0f3FB8AA3B, %f113;
	fma.rn.f32 	%f115, %f106, 0f32A57060, %f114;
	mov.b32 	%r49, %f111;
	shl.b32 	%r50, %r49, 23;
	mov.b32 	%f116, %r50;
	ex2.approx.ftz.f32 	%f117, %f115;
	mul.f32 	%f118, %f117, %f116;
	st.global.f32 	[%rd38+4], %f118;
	add.f32 	%f197, %f197, %f118;
$L__BB0_23:
	add.s32 	%r59, %r59, 4;
	add.s64 	%rd39, %rd39, 16;
	add.s64 	%rd38, %rd38, 16;
	setp.ne.s32 	%p31, %r59, 0;
	@%p31 bra 	$L__BB0_11;
$L__BB0_24:
	setp.eq.s32 	%p32, %r8, 0;
	@%p32 bra 	$L__BB0_30;
	mul.wide.u32 	%rd30, %r60, 4;
	add.s64 	%rd41, %rd2, %rd30;
	add.s64 	%rd40, %rd1, %rd30;
	neg.s32 	%r61, %r8;
$L__BB0_26:
	.pragma "nounroll";
	ld.global.f32 	%f119, [%rd40];
	abs.f32 	%f120, %f119;
	setp.neu.f32 	%p33, %f120, 0f7F800000;
	setp.geu.f32 	%p34, %f119, 0f00000000;
	or.pred  	%p35, %p33, %p34;
	@%p35 bra 	$L__BB0_28;
	mov.b32 	%r54, 0;
	st.global.u32 	[%rd41], %r54;
	bra.uni 	$L__BB0_29;
$L__BB0_28:
	sub.f32 	%f121, %f119, %f195;
	fma.rn.f32 	%f122, %f121, 0f3BBB989D, 0f3F000000;
	cvt.sat.f32.f32 	%f123, %f122;
	mov.f32 	%f124, 0f4B400001;
	mov.f32 	%f125, 0f437C0000;
	fma.rm.f32 	%f126, %f123, %f125, %f124;
	add.f32 	%f127, %f126, 0fCB40007F;
	neg.f32 	%f128, %f127;
	fma.rn.f32 	%f129, %f121, 0f3FB8AA3B, %f128;
	fma.rn.f32 	%f130, %f121, 0f32A57060, %f129;
	mov.b32 	%r52, %f126;
	shl.b32 	%r53, %r52, 23;
	mov.b32 	%f131, %r53;
	ex2.approx.ftz.f32 	%f132, %f130;
	mul.f32 	%f133, %f132, %f131;
	st.global.f32 	[%rd41], %f133;
	add.f32 	%f197, %f197, %f133;
$L__BB0_29:
	add.s64 	%rd41, %rd41, 4;
	add.s64 	%rd40, %rd40, 4;
	add.s32 	%r61, %r61, 1;
	setp.ne.s32 	%p36, %r61, 0;
	@%p36 bra 	$L__BB0_26;
$L__BB0_30:
	setp.lt.s32 	%p37, %r34, 1;
	setp.leu.f32 	%p38, %f197, 0f00000000;
	or.pred  	%p39, %p38, %p37;
	@%p39 bra 	$L__BB0_43;
	and.b32  	%r19, %r34, 15;
	setp.lt.u32 	%p40, %r34, 16;
	mov.b32 	%r64, 0;
	@%p40 bra 	$L__BB0_34;
	and.b32  	%r64, %r34, 2147483632;
	neg.s32 	%r62, %r64;
	add.s64 	%rd42, %rd2, 32;
$L__BB0_33:
	.pragma "nounroll";
	ld.global.f32 	%f134, [%rd42+-32];
	div.rn.f32 	%f135, %f134, %f197;
	st.global.f32 	[%rd42+-32], %f135;
	ld.global.f32 	%f136, [%rd42+-28];
	div.rn.f32 	%f137, %f136, %f197;
	st.global.f32 	[%rd42+-28], %f137;
	ld.global.f32 	%f138, [%rd42+-24];
	div.rn.f32 	%f139, %f138, %f197;
	st.global.f32 	[%rd42+-24], %f139;
	ld.global.f32 	%f140, [%rd42+-20];
	div.rn.f32 	%f141, %f140, %f197;
	st.global.f32 	[%rd42+-20], %f141;
	ld.global.f32 	%f142, [%rd42+-16];
	div.rn.f32 	%f143, %f142, %f197;
	st.global.f32 	[%rd42+-16], %f143;
	ld.global.f32 	%f144, [%rd42+-12];
	div.rn.f32 	%f145, %f144, %f197;
	st.global.f32 	[%rd42+-12], %f145;
	ld.global.f32 	%f146, [%rd42+-8];
	div.rn.f32 	%f147, %f146, %f197;
	st.global.f32 	[%rd42+-8], %f147;
	ld.global.f32 	%f148, [%rd42+-4];
	div.rn.f32 	%f149, %f148, %f197;
	st.global.f32 	[%rd42+-4], %f149;
	ld.global.f32 	%f150, [%rd42];
	div.rn.f32 	%f151, %f150, %f197;
	st.global.f32 	[%rd42], %f151;
	ld.global.f32 	%f152, [%rd42+4];
	div.rn.f32 	%f153, %f152, %f197;
	st.global.f32 	[%rd42+4], %f153;
	ld.global.f32 	%f154, [%rd42+8];
	div.rn.f32 	%f155, %f154, %f197;
	st.global.f32 	[%rd42+8], %f155;
	ld.global.f32 	%f156, [%rd42+12];
	div.rn.f32 	%f157, %f156, %f197;
	st.global.f32 	[%rd42+12], %f157;
	ld.global.f32 	%f158, [%rd42+16];
	div.rn.f32 	%f159, %f158, %f197;
	st.global.f32 	[%rd42+16], %f159;
	ld.global.f32 	%f160, [%rd42+20];
	div.rn.f32 	%f161, %f160, %f197;
	st.global.f32 	[%rd42+20], %f161;
	ld.global.f32 	%f162, [%rd42+24];
	div.rn.f32 	%f163, %f162, %f197;
	st.global.f32 	[%rd42+24], %f163;
	ld.global.f32 	%f164, [%rd42+28];
	div.rn.f32 	%f165, %f164, %f197;
	st.global.f32 	[%rd42+28], %f165;
	add.s32 	%r62, %r62, 16;
	add.s64 	%rd42, %rd42, 64;
	setp.ne.s32 	%p41, %r62, 0;
	@%p41 bra 	$L__BB0_33;
$L__BB0_34:
	setp.eq.s32 	%p42, %r19, 0;
	@%p42 bra 	$L__BB0_43;
	and.b32  	%r25, %r34, 7;
	setp.lt.u32 	%p43, %r19, 8;
	@%p43 bra 	$L__BB0_37;
	mul.wide.u32 	%rd31, %r64, 4;
	add.s64 	%rd32, %rd2, %rd31;
	ld.global.f32 	%f166, [%rd32];
	div.rn.f32 	%f167, %f166, %f197;
	st.global.f32 	[%rd32], %f167;
	ld.global.f32 	%f168, [%rd32+4];
	div.rn.f32 	%f169, %f168, %f197;
	st.global.f32 	[%rd32+4], %f169;
	ld.global.f32 	%f170, [%rd32+8];
	div.rn.f32 	%f171, %f170, %f197;
	st.global.f32 	[%rd32+8], %f171;
	ld.global.f32 	%f172, [%rd32+12];
	div.rn.f32 	%f173, %f172, %f197;
	st.global.f32 	[%rd32+12], %f173;
	ld.global.f32 	%f174, [%rd32+16];
	div.rn.f32 	%f175, %f174, %f197;
	st.global.f32 	[%rd32+16], %f175;
	ld.global.f32 	%f176, [%rd32+20];
	div.rn.f32 	%f177, %f176, %f197;
	st.global.f32 	[%rd32+20], %f177;
	ld.global.f32 	%f178, [%rd32+24];
	div.rn.f32 	%f179, %f178, %f197;
	st.global.f32 	[%rd32+24], %f179;
	ld.global.f32 	%f180, [%rd32+28];
	div.rn.f32 	%f181, %f180, %f197;
	st.global.f32 	[%rd32+28], %f181;
	add.s32 	%r64, %r64, 8;
$L__BB0_37:
	setp.eq.s32 	%p44, %r25, 0;
	@%p44 bra 	$L__BB0_43;
	and.b32  	%r28, %r34, 3;
	setp.lt.u32 	%p45, %r25, 4;
	@%p45 bra 	$L__BB0_40;
	mul.wide.u32 	%rd33, %r64, 4;
	add.s64 	%rd34, %rd2, %rd33;
	ld.global.f32 	%f182, [%rd34];
	div.rn.f32 	%f183, %f182, %f197;
	st.global.f32 	[%rd34], %f183;
	ld.global.f32 	%f184, [%rd34+4];
	div.rn.f32 	%f185, %f184, %f197;
	st.global.f32 	[%rd34+4], %f185;
	ld.global.f32 	%f186, [%rd34+8];
	div.rn.f32 	%f187, %f186, %f197;
	st.global.f32 	[%rd34+8], %f187;
	ld.global.f32 	%f188, [%rd34+12];
	div.rn.f32 	%f189, %f188, %f197;
	st.global.f32 	[%rd34+12], %f189;
	add.s32 	%r64, %r64, 4;
$L__BB0_40:
	setp.eq.s32 	%p46, %r28, 0;
	@%p46 bra 	$L__BB0_43;
	mul.wide.u32 	%rd35, %r64, 4;
	add.s64 	%rd43, %rd2, %rd35;
	neg.s32 	%r66, %r28;
$L__BB0_42:
	.pragma "nounroll";
	ld.global.f32 	%f190, [%rd43];
	div.rn.f32 	%f191, %f190, %f197;
	st.global.f32 	[%rd43], %f191;
	add.s64 	%rd43, %rd43, 4;
	add.s32 	%r66, %r66, 1;
	setp.ne.s32 	%p47, %r66, 0;
	@%p47 bra 	$L__BB0_42;
$L__BB0_43:
	ret;

}
	// .globl	_Z13sample_kernelPKfimPi
.visible .entry _Z13sample_kernelPKfimPi(
	.param .u64 .ptr .align 1 _Z13sample_kernelPKfimPi_param_0,
	.param .u32 _Z13sample_kernelPKfimPi_param_1,
	.param .u64 _Z13sample_kernelPKfimPi_param_2,
	.param .u64 .ptr .align 1 _Z13sample_kernelPKfimPi_param_3
)
{
	.reg .pred 	%p<5>;
	.reg .b32 	%r<30>;
	.reg .b32 	%f<8>;
	.reg .b64 	%rd<8>;

	ld.param.u64 	%rd2, [_Z13sample_kernelPKfimPi_param_0];
	ld.param.u32 	%r4, [_Z13sample_kernelPKfimPi_param_1];
	ld.param.u64 	%rd3, [_Z13sample_kernelPKfimPi_param_2];
	ld.param.u64 	%rd4, [_Z13sample_kernelPKfimPi_param_3];
	mov.u32 	%r5, %tid.x;
	mov.u32 	%r6, %ctaid.x;
	or.b32  	%r7, %r5, %r6;
	setp.ne.s32 	%p1, %r7, 0;
	@%p1 bra 	$L__BB1_6;
	cvt.u32.u64 	%r9, %rd3;
	xor.b32  	%r10, %r9, -1429050551;
	mul.lo.s32 	%r11, %r10, 1099087573;
	{ .reg .b32 tmp; mov.b64 {tmp, %r12}, %rd3; }
	xor.b32  	%r13, %r12, -136515619;
	add.s32 	%r14, %r11, 123456789;
	add.s32 	%r15, %r11, 5783321;
	shr.u32 	%r16, %r14, 2;
	xor.b32  	%r17, %r16, %r14;
	shl.b32 	%r18, %r15, 4;
	shl.b32 	%r19, %r17, 1;
	xor.b32  	%r20, %r18, %r19;
	xor.b32  	%r21, %r20, %r15;
	xor.b32  	%r22, %r21, %r17;
	mad.lo.s32 	%r23, %r13, -1703105765, %r11;
	add.s32 	%r24, %r23, %r22;
	add.s32 	%r25, %r24, 6977678;
	cvt.rn.f32.u32 	%f4, %r25;
	fma.rn.f32 	%f1, %f4, 0f2F800000, 0f2F000000;
	setp.lt.s32 	%p2, %r4, 1;
	mov.b32 	%r29, 0;
	@%p2 bra 	$L__BB1_5;
	cvta.to.global.u64 	%rd1, %rd2;
	mov.f32 	%f7, 0f00000000;
	mov.b32 	%r28, 0;
$L__BB1_3:
	mul.wide.u32 	%rd5, %r28, 4;
	add.s64 	%rd6, %rd1, %rd5;
	ld.global.f32 	%f6, [%rd6];
	add.f32 	%f7, %f7, %f6;
	setp.le.f32 	%p3, %f1, %f7;
	mov.u32 	%r29, %r28;
	@%p3 bra 	$L__BB1_5;
	add.s32 	%r28, %r28, 1;
	setp.ne.s32 	%p4, %r28, %r4;
	mov.b32 	%r29, 0;
	@%p4 bra 	$L__BB1_3;
$L__BB1_5:
	cvta.to.global.u64 	%rd7, %rd4;
	st.global.u32 	[%rd7], %r29;
$L__BB1_6:
	ret;

}
	// .globl	_Z13argmax_kernelPKfiPi
.visible .entry _Z13argmax_kernelPKfiPi(
	.param .u64 .ptr .align 1 _Z13argmax_kernelPKfiPi_param_0,
	.param .u32 _Z13argmax_kernelPKfiPi_param_1,
	.param .u64 .ptr .align 1 _Z13argmax_kernelPKfiPi_param_2
)
{
	.local .align 8 .b8 	__local_depot2[24];
	.reg .b64 	%SP;
	.reg .b64 	%SPL;
	.reg .pred 	%p<87>;
	.reg .b32 	%r<248>;
	.reg .b32 	%f<168>;
	.reg .b64 	%rd<89>;
	.reg .b64 	%fd<5>;

	mov.u64 	%SPL, __local_depot2;
	cvta.local.u64 	%SP, %SPL;
	ld.param.u64 	%rd18, [_Z13argmax_kernelPKfiPi_param_0];
	ld.param.u32 	%r63, [_Z13argmax_kernelPKfiPi_param_1];
	ld.param.u64 	%rd17, [_Z13argmax_kernelPKfiPi_param_2];
	cvta.to.global.u64 	%rd1, %rd18;
	add.u64 	%rd19, %SP, 0;
	add.u64 	%rd2, %SPL, 0;
	mov.u32 	%r64, %tid.x;
	mov.u32 	%r65, %ctaid.x;
	or.b32  	%r66, %r64, %r65;
	setp.ne.s32 	%p1, %r66, 0;
	@%p1 bra 	$L__BB2_35;
	setp.lt.s32 	%p2, %r63, 1;
	mov.f32 	%f158, 0fFF800000;
	mov.b32 	%r231, 0;
	@%p2 bra 	$L__BB2_14;
	and.b32  	%r1, %r63, 15;
	setp.lt.u32 	%p3, %r63, 16;
	mov.f32 	%f158, 0fFF800000;
	mov.b32 	%r223, 0;
	mov.u32 	%r231, %r223;
	@%p3 bra 	$L__BB2_5;
	and.b32  	%r223, %r63, 2147483632;
	add.s64 	%rd84, %rd1, 32;
	mov.f32 	%f158, 0fFF800000;
	mov.b32 	%r217, 0;
	mov.u32 	%r231, %r217;
$L__BB2_4:
	.pragma "nounroll";
	ld.global.f32 	%f31, [%rd84+-32];
	setp.gt.f32 	%p4, %f31, %f158;
	selp.b32 	%r71, %r217, %r231, %p4;
	selp.f32 	%f32, %f31, %f158, %p4;
	ld.global.f32 	%f33, [%rd84+-28];
	setp.gt.f32 	%p5, %f33, %f32;
	add.s32 	%r72, %r217, 1;
	selp.b32 	%r73, %r72, %r71, %p5;
	selp.f32 	%f34, %f33, %f32, %p5;
	ld.global.f32 	%f35, [%rd84+-24];
	setp.gt.f32 	%p6, %f35, %f34;
	add.s32 	%r74, %r217, 2;
	selp.b32 	%r75, %r74, %r73, %p6;
	selp.f32 	%f36, %f35, %f34, %p6;
	ld.global.f32 	%f37, [%rd84+-20];
	setp.gt.f32 	%p7, %f37, %f36;
	add.s32 	%r76, %r217, 3;
	selp.b32 	%r77, %r76, %r75, %p7;
	selp.f32 	%f38, %f37, %f36, %p7;
	ld.global.f32 	%f39, [%rd84+-16];
	setp.gt.f32 	%p8, %f39, %f38;
	add.s32 	%r78, %r217, 4;
	selp.b32 	%r79, %r78, %r77, %p8;
	selp.f32 	%f40, %f39, %f38, %p8;
	ld.global.f32 	%f41, [%rd84+-12];
	setp.gt.f32 	%p9, %f41, %f40;
	add.s32 	%r80, %r217, 5;
	selp.b32 	%r81, %r80, %r79, %p9;
	selp.f32 	%f42, %f41, %f40, %p9;
	ld.global.f32 	%f43, [%rd84+-8];
	setp.gt.f32 	%p10, %f43, %f42;
	add.s32 	%r82, %r217, 6;
	selp.b32 	%r83, %r82, %r81, %p10;
	selp.f32 	%f44, %f43, %f42, %p10;
	ld.global.f32 	%f45, [%rd84+-4];
	setp.gt.f32 	%p11, %f45, %f44;
	add.s32 	%r84, %r217, 7;
	selp.b32 	%r85, %r84, %r83, %p11;
	selp.f32 	%f46, %f45, %f44, %p11;
	ld.global.f32 	%f47, [%rd84];
	setp.gt.f32 	%p12, %f47, %f46;
	add.s32 	%r86, %r217, 8;
	selp.b32 	%r87, %r86, %r85, %p12;
	selp.f32 	%f48, %f47, %f46, %p12;
	ld.global.f32 	%f49, [%rd84+4];
	setp.gt.f32 	%p13, %f49, %f48;
	add.s32 	%r88, %r217, 9;
	selp.b32 	%r89, %r88, %r87, %p13;
	selp.f32 	%f50, %f49, %f48, %p13;
	ld.global.f32 	%f51, [%rd84+8];
	setp.gt.f32 	%p14, %f51, %f50;
	add.s32 	%r90, %r217, 10;
	selp.b32 	%r91, %r90, %r89, %p14;
	selp.f32 	%f52, %f51, %f50, %p14;
	ld.global.f32 	%f53, [%rd84+12];
	setp.gt.f32 	%p15, %f53, %f52;
	add.s32 	%r92, %r217, 11;
	selp.b32 	%r93, %r92, %r91, %p15;
	selp.f32 	%f54, %f53, %f52, %p15;
	ld.global.f32 	%f55, [%rd84+16];
	setp.gt.f32 	%p16, %f55, %f54;
	add.s32 	%r94, %r217, 12;
	selp.b32 	%r95, %r94, %r93, %p16;
	selp.f32 	%f56, %f55, %f54, %p16;
	ld.global.f32 	%f57, [%rd84+20];
	setp.gt.f32 	%p17, %f57, %f56;
	add.s32 	%r96, %r217, 13;
	selp.b32 	%r97, %r96, %r95, %p17;
	selp.f32 	%f58, %f57, %f56, %p17;
	ld.global.f32 	%f59, [%rd84+24];
	setp.gt.f32 	%p18, %f59, %f58;
	add.s32 	%r98, %r217, 14;
	selp.b32 	%r99, %r98, %r97, %p18;
	selp.f32 	%f60, %f59, %f58, %p18;
	ld.global.f32 	%f61, [%rd84+28];
	setp.gt.f32 	%p19, %f61, %f60;
	add.s32 	%r100, %r217, 15;
	selp.b32 	%r231, %r100, %r99, %p19;
	selp.f32 	%f158, %f61, %f60, %p19;
	add.s64 	%rd84, %rd84, 64;
	add.s32 	%r217, %r217, 16;
	setp.ne.s32 	%p20, %r217, %r223;
	@%p20 bra 	$L__BB2_4;
$L__BB2_5:
	setp.eq.s32 	%p21, %r1, 0;
	@%p21 bra 	$L__BB2_14;
	and.b32  	%r10, %r63, 7;
	setp.lt.u32 	%p22, %r1, 8;
	@%p22 bra 	$L__BB2_8;
	mul.wide.u32 	%rd20, %r223, 4;
	add.s64 	%rd21, %rd1, %rd20;
	ld.global.f32 	%f63, [%rd21];
	setp.gt.f32 	%p23, %f63, %f158;
	selp.b32 	%r102, %r223, %r231, %p23;
	selp.f32 	%f64, %f63, %f158, %p23;
	add.s32 	%r103, %r223, 1;
	ld.global.f32 	%f65, [%rd21+4];
	setp.gt.f32 	%p24, %f65, %f64;
	selp.b32 	%r104, %r103, %r102, %p24;
	selp.f32 	%f66, %f65, %f64, %p24;
	add.s32 	%r105, %r223, 2;
	ld.global.f32 	%f67, [%rd21+8];
	setp.gt.f32 	%p25, %f67, %f66;
	selp.b32 	%r106, %r105, %r104, %p25;
	selp.f32 	%f68, %f67, %f66, %p25;
	add.s32 	%r107, %r223, 3;
	ld.global.f32 	%f69, [%rd21+12];
	setp.gt.f32 	%p26, %f69, %f68;
	selp.b32 	%r108, %r107, %r106, %p26;
	selp.f32 	%f70, %f69, %f68, %p26;
	add.s32 	%r109, %r223, 4;
	ld.global.f32 	%f71, [%rd21+16];
	setp.gt.f32 	%p27, %f71, %f70;
	selp.b32 	%r110, %r109, %r108, %p27;
	selp.f32 	%f72, %f71, %f70, %p27;
	add.s32 	%r111, %r223, 5;
	ld.global.f32 	%f73, [%rd21+20];
	setp.gt.f32 	%p28, %f73, %f72;
	selp.b32 	%r112, %r111, %r110, %p28;
	selp.f32 	%f74, %f73, %f72, %p28;
	add.s32 	%r113, %r223, 6;
	ld.global.f32 	%f75, [%rd21+24];
	setp.gt.f32 	%p29, %f75, %f74;
	selp.b32 	%r114, %r113, %r112, %p29;
	selp.f32 	%f76, %f75, %f74, %p29;
	add.s32 	%r115, %r223, 7;
	ld.global.f32 	%f77, [%rd21+28];
	setp.gt.f32 	%p30, %f77, %f76;
	selp.b32 	%r231, %r115, %r114, %p30;
	selp.f32 	%f158, %f77, %f76, %p30;
	add.s32 	%r223, %r223, 8;
$L__BB2_8:
	setp.eq.s32 	%p31, %r10, 0;
	@%p31 bra 	$L__BB2_14;
	and.b32  	%r16, %r63, 3;
	setp.lt.u32 	%p32, %r10, 4;
	@%p32 bra 	$L__BB2_11;
	mul.wide.u32 	%rd22, %r223, 4;
	add.s64 	%rd23, %rd1, %rd22;
	ld.global.f32 	%f79, [%rd23];
	setp.gt.f32 	%p33, %f79, %f158;
	selp.b32 	%r117, %r223, %r231, %p33;
	selp.f32 	%f80, %f79, %f158, %p33;
	add.s32 	%r118, %r223, 1;
	ld.global.f32 	%f81, [%rd23+4];
	setp.gt.f32 	%p34, %f81, %f80;
	selp.b32 	%r119, %r118, %r117, %p34;
	selp.f32 	%f82, %f81, %f80, %p34;
	add.s32 	%r120, %r223, 2;
	ld.global.f32 	%f83, [%rd23+8];
	setp.gt.f32 	%p35, %f83, %f82;
	selp.b32 	%r121, %r120, %r119, %p35;
	selp.f32 	%f84, %f83, %f82, %p35;
	add.s32 	%r122, %r223, 3;
	ld.global.f32 	%f85, [%rd23+12];
	setp.gt.f32 	%p36, %f85, %f84;
	selp.b32 	%r231, %r122, %r121, %p36;
	selp.f32 	%f158, %f85, %f84, %p36;
	add.s32 	%r223, %r223, 4;
$L__BB2_11:
	setp.eq.s32 	%p37, %r16, 0;
	@%p37 bra 	$L__BB2_14;
	mul.wide.u32 	%rd24, %r223, 4;
	add.s64 	%rd85, %rd1, %rd24;
	neg.s32 	%r228, %r16;
$L__BB2_13:
	.pragma "nounroll";
	ld.global.f32 	%f86, [%rd85];
	setp.gt.f32 	%p38, %f86, %f158;
	selp.b32 	%r231, %r223, %r231, %p38;
	selp.f32 	%f158, %f86, %f158, %p38;
	add.s32 	%r223, %r223, 1;
	add.s64 	%rd85, %rd85, 4;
	add.s32 	%r228, %r228, 1;
	setp.ne.s32 	%p39, %r228, 0;
	@%p39 bra 	$L__BB2_13;
$L__BB2_14:
	ld.global.u32 	%r30, [_ZZ13argmax_kernelPKfiPiE10call_count];
	setp.gt.s32 	%p40, %r30, 14;
	@%p40 bra 	$L__BB2_19;
	setp.lt.s32 	%p41, %r63, 1;
	st.local.u32 	[%rd2], %r30;
	mov.u64 	%rd25, $str;
	cvta.global.u64 	%rd26, %rd25;
	{ // callseq 0, 0
	.param .b64 param0;
	st.param.b64 	[param0], %rd26;
	.param .b64 param1;
	st.param.b64 	[param1], %rd19;
	.param .b32 retval0;
	call.uni (retval0), 
	vprintf, 
	(
	param0, 
	param1
	);
	ld.param.b32 	%r123, [retval0];
	} // callseq 0
	@%p41 bra 	$L__BB2_18;
	add.s32 	%r125, %r63, -1;
	min.u32 	%r126, %r125, 9;
	neg.s32 	%r232, %r126;
	mov.u64 	%rd28, $str$1;
	mov.u64 	%rd86, %rd1;
$L__BB2_17:
	ld.global.f32 	%f87, [%rd86];
	cvt.f64.f32 	%fd1, %f87;
	st.local.f64 	[%rd2], %fd1;
	cvta.global.u64 	%rd29, %rd28;
	{ // callseq 1, 0
	.param .b64 param0;
	st.param.b64 	[param0], %rd29;
	.param .b64 param1;
	st.param.b64 	[param1], %rd19;
	.param .b32 retval0;
	call.uni (retval0), 
	vprintf, 
	(
	param0, 
	param1
	);
	ld.param.b32 	%r127, [retval0];
	} // callseq 1
	add.s32 	%r232, %r232, 1;
	add.s64 	%rd86, %rd86, 4;
	setp.ne.s32 	%p42, %r232, 1;
	@%p42 bra 	$L__BB2_17;
$L__BB2_18:
	mov.u64 	%rd31, $str$2;
	cvta.global.u64 	%rd32, %rd31;
	{ // callseq 2, 0
	.param .b64 param0;
	st.param.b64 	[param0], %rd32;
	.param .b64 param1;
	st.param.b64 	[param1], 0;
	.param .b32 retval0;
	call.uni (retval0), 
	vprintf, 
	(
	param0, 
	param1
	);
	ld.param.b32 	%r129, [retval0];
	} // callseq 2
	ld.global.u32 	%r131, [_ZZ13argmax_kernelPKfiPiE10call_count];
	cvt.f64.f32 	%fd2, %f158;
	st.local.u32 	[%rd2], %r131;
	st.local.f64 	[%rd2+8], %fd2;
	st.local.v2.u32 	[%rd2+16], {%r231, %r63};
	mov.u64 	%rd33, $str$3;
	cvta.global.u64 	%rd34, %rd33;
	{ // callseq 3, 0
	.param .b64 param0;
	st.param.b64 	[param0], %rd34;
	.param .b64 param1;
	st.param.b64 	[param1], %rd19;
	.param .b32 retval0;
	call.uni (retval0), 
	vprintf, 
	(
	param0, 
	param1
	);
	ld.param.b32 	%r132, [retval0];
	} // callseq 3
	ld.global.u32 	%r134, [_ZZ13argmax_kernelPKfiPiE10call_count];
	add.s32 	%r135, %r134, 1;
	st.global.u32 	[_ZZ13argmax_kernelPKfiPiE10call_count], %r135;
$L__BB2_19:
	ld.global.u32 	%r136, [_ZZ13argmax_kernelPKfiPiE18verification_count];
	setp.ne.s32 	%p43, %r136, 0;
	@%p43 bra 	$L__BB2_34;
	setp.lt.s32 	%p44, %r63, 1;
	mov.u64 	%rd36, $str$4;
	cvta.global.u64 	%rd37, %rd36;
	{ // callseq 4, 0
	.param .b64 param0;
	st.param.b64 	[param0], %rd37;
	.param .b64 param1;
	st.param.b64 	[param1], 0;
	.param .b32 retval0;
	call.uni (retval0), 
	vprintf, 
	(
	param0, 
	param1
	);
	ld.param.b32 	%r138, [retval0];
	} // callseq 4
	mov.b32 	%r247, -1;
	mov.f32 	%f167, 0fFF800000;
	@%p44 bra 	$L__BB2_33;
	and.b32  	%r34, %r63, 15;
	setp.lt.u32 	%p45, %r63, 16;
	mov.f32 	%f167, 0fFF800000;
	mov.b32 	%r247, -1;
	mov.b32 	%r239, 0;
	@%p45 bra 	$L__BB2_24;
	and.b32  	%r239, %r63, 2147483632;
	add.s64 	%rd87, %rd1, 32;
	mov.f32 	%f167, 0fFF800000;
	mov.b32 	%r247, -1;
	mov.b32 	%r233, 0;
$L__BB2_23:
	.pragma "nounroll";
	ld.global.f32 	%f92, [%rd87+-32];
	setp.gt.f32 	%p46, %f92, %f167;
	selp.f32 	%f93, %f92, %f167, %p46;
	selp.b32 	%r145, %r233, %r247, %p46;
	ld.global.f32 	%f94, [%rd87+-28];
	setp.gt.f32 	%p47, %f94, %f93;
	selp.f32 	%f95, %f94, %f93, %p47;
	add.s32 	%r146, %r233, 1;
	selp.b32 	%r147, %r146, %r145, %p47;
	ld.global.f32 	%f96, [%rd87+-24];
	setp.gt.f32 	%p48, %f96, %f95;
	selp.f32 	%f97, %f96, %f95, %p48;
	add.s32 	%r148, %r233, 2;
	selp.b32 	%r149, %r148, %r147, %p48;
	ld.global.f32 	%f98, [%rd87+-20];
	setp.gt.f32 	%p49, %f98, %f97;
	selp.f32 	%f99, %f98, %f97, %p49;
	add.s32 	%r150, %r233, 3;
	selp.b32 	%r151, %r150, %r149, %p49;
	ld.global.f32 	%f100, [%rd87+-16];
	setp.gt.f32 	%p50, %f100, %f99;
	selp.f32 	%f101, %f100, %f99, %p50;
	add.s32 	%r152, %r233, 4;
	selp.b32 	%r153, %r152, %r151, %p50;
	ld.global.f32 	%f102, [%rd87+-12];
	setp.gt.f32 	%p51, %f102, %f101;
	selp.f32 	%f103, %f102, %f101, %p51;
	add.s32 	%r154, %r233, 5;
	selp.b32 	%r155, %r154, %r153, %p51;
	ld.global.f32 	%f104, [%rd87+-8];
	setp.gt.f32 	%p52, %f104, %f103;
	selp.f32 	%f105, %f104, %f103, %p52;
	add.s32 	%r156, %r233, 6;
	selp.b32 	%r157, %r156, %r155, %p52;
	ld.global.f32 	%f106, [%rd87+-4];
	setp.gt.f32 	%p53, %f106, %f105;
	selp.f32 	%f107, %f106, %f105, %p53;
	add.s32 	%r158, %r233, 7;
	selp.b32 	%r159, %r158, %r157, %p53;
	ld.global.f32 	%f108, [%rd87];
	setp.gt.f32 	%p54, %f108, %f107;
	selp.f32 	%f109, %f108, %f107, %p54;
	add.s32 	%r160, %r233, 8;
	selp.b32 	%r161, %r160, %r159, %p54;
	ld.global.f32 	%f110, [%rd87+4];
	setp.gt.f32 	%p55, %f110, %f109;
	selp.f32 	%f111, %f110, %f109, %p55;
	add.s32 	%r162, %r233, 9;
	selp.b32 	%r163, %r162, %r161, %p55;
	ld.global.f32 	%f112, [%rd87+8];
	setp.gt.f32 	%p56, %f112, %f111;
	selp.f32 	%f113, %f112, %f111, %p56;
	add.s32 	%r164, %r233, 10;
	selp.b32 	%r165, %r164, %r163, %p56;
	ld.global.f32 	%f114, [%rd87+12];
	setp.gt.f32 	%p57, %f114, %f113;
	selp.f32 	%f115, %f114, %f113, %p57;
	add.s32 	%r166, %r233, 11;
	selp.b32 	%r167, %r166, %r165, %p57;
	ld.global.f32 	%f116, [%rd87+16];
	setp.gt.f32 	%p58, %f116, %f115;
	selp.f32 	%f117, %f116, %f115, %p58;
	add.s32 	%r168, %r233, 12;
	selp.b32 	%r169, %r168, %r167, %p58;
	ld.global.f32 	%f118, [%rd87+20];
	setp.gt.f32 	%p59, %f118, %f117;
	selp.f32 	%f119, %f118, %f117, %p59;
	add.s32 	%r170, %r233, 13;
	selp.b32 	%r171, %r170, %r169, %p59;
	ld.global.f32 	%f120, [%rd87+24];
	setp.gt.f32 	%p60, %f120, %f119;
	selp.f32 	%f121, %f120, %f119, %p60;
	add.s32 	%r172, %r233, 14;
	selp.b32 	%r173, %r172, %r171, %p60;
	ld.global.f32 	%f122, [%rd87+28];
	setp.gt.f32 	%p61, %f122, %f121;
	selp.f32 	%f167, %f122, %f121, %p61;
	add.s32 	%r174, %r233, 15;
	selp.b32 	%r247, %r174, %r173, %p61;
	add.s64 	%rd87, %rd87, 64;
	add.s32 	%r233, %r233, 16;
	setp.ne.s32 	%p62, %r233, %r239;
	@%p62 bra 	$L__BB2_23;
$L__BB2_24:
	setp.eq.s32 	%p63, %r34, 0;
	@%p63 bra 	$L__BB2_33;
	and.b32  	%r43, %r63, 7;
	setp.lt.u32 	%p64, %r34, 8;
	@%p64 bra 	$L__BB2_27;
	mul.wide.u32 	%rd38, %r239, 4;
	add.s64 	%rd39, %rd1, %rd38;
	ld.global.f32 	%f124, [%rd39];
	setp.gt.f32 	%p65, %f124, %f167;
	selp.f32 	%f125, %f124, %f167, %p65;
	selp.b32 	%r176, %r239, %r247, %p65;
	add.s32 	%r177, %r239, 1;
	ld.global.f32 	%f126, [%rd39+4];
	setp.gt.f32 	%p66, %f126, %f125;
	selp.f32 	%f127, %f126, %f125, %p66;
	selp.b32 	%r178, %r177, %r176, %p66;
	add.s32 	%r179, %r239, 2;
	ld.global.f32 	%f128, [%rd39+8];
	setp.gt.f32 	%p67, %f128, %f127;
	selp.f32 	%f129, %f128, %f127, %p67;
	selp.b32 	%r180, %r179, %r178, %p67;
	add.s32 	%r181, %r239, 3;
	ld.global.f32 	%f130, [%rd39+12];
	setp.gt.f32 	%p68, %f130, %f129;
	selp.f32 	%f131, %f130, %f129, %p68;
	selp.b32 	%r182, %r181, %r180, %p68;
	add.s32 	%r183, %r239, 4;
	ld.global.f32 	%f132, [%rd39+16];
	setp.gt.f32 	%p69, %f132, %f131;
	selp.f32 	%f133, %f132, %f131, %p69;
	selp.b32 	%r184, %r183, %r182, %p69;
	add.s32 	%r185, %r239, 5;
	ld.global.f32 	%f134, [%rd39+20];
	setp.gt.f32 	%p70, %f134, %f133;
	selp.f32 	%f135, %f134, %f133, %p70;
	selp.b32 	%r186, %r185, %r184, %p70;
	add.s32 	%r187, %r239, 6;
	ld.global.f32 	%f136, [%rd39+24];
	setp.gt.f32 	%p71, %f136, %f135;
	selp.f32 	%f137, %f136, %f135, %p71;
	selp.b32 	%r188, %r187, %r186, %p71;
	add.s32 	%r189, %r239, 7;
	ld.global.f32 	%f138, [%rd39+28];
	setp.gt.f32 	%p72, %f138, %f137;
	selp.f32 	%f167, %f138, %f137, %p72;
	selp.b32 	%r247, %r189, %r188, %p72;
	add.s32 	%r239, %r239, 8;
$L__BB2_27:
	setp.eq.s32 	%p73, %r43, 0;
	@%p73 bra 	$L__BB2_33;
	and.b32  	%r49, %r63, 3;
	setp.lt.u32 	%p74, %r43, 4;
	@%p74 bra 	$L__BB2_30;
	mul.wide.u32 	%rd40, %r239, 4;
	add.s64 	%rd41, %rd1, %rd40;
	ld.global.f32 	%f140, [%rd41];
	setp.gt.f32 	%p75, %f140, %f167;
	selp.f32 	%f141, %f140, %f167, %p75;
	selp.b32 	%r191, %r239, %r247, %p75;
	add.s32 	%r192, %r239, 1;
	ld.global.f32 	%f142, [%rd41+4];
	setp.gt.f32 	%p76, %f142, %f141;
	selp.f32 	%f143, %f142, %f141, %p76;
	selp.b32 	%r193, %r192, %r191, %p76;
	add.s32 	%r194, %r239, 2;
	ld.global.f32 	%f144, [%rd41+8];
	setp.gt.f32 	%p77, %f144, %f143;
	selp.f32 	%f145, %f144, %f143, %p77;
	selp.b32 	%r195, %r194, %r193, %p77;
	add.s32 	%r196, %r239, 3;
	ld.global.f32 	%f146, [%rd41+12];
	setp.gt.f32 	%p78, %f146, %f145;
	selp.f32 	%f167, %f146, %f145, %p78;
	selp.b32 	%r247, %r196, %r195, %p78;
	add.s32 	%r239, %r239, 4;
$L__BB2_30:
	setp.eq.s32 	%p79, %r49, 0;
	@%p79 bra 	$L__BB2_33;
	mul.wide.u32 	%rd42, %r239, 4;
	add.s64 	%rd88, %rd1, %rd42;
	neg.s32 	%r244, %r49;
$L__BB2_32:
	.pragma "nounroll";
	ld.global.f32 	%f147, [%rd88];
	setp.gt.f32 	%p80, %f147, %f167;
	selp.f32 	%f167, %f147, %f167, %p80;
	selp.b32 	%r247, %r239, %r247, %p80;
	add.s32 	%r239, %r239, 1;
	add.s64 	%rd88, %rd88, 4;
	add.s32 	%r244, %r244, 1;
	setp.ne.s32 	%p81, %r244, 0;
	@%p81 bra 	$L__BB2_32;
$L__BB2_33:
	mov.u64 	%rd43, $str$5;
	cvta.global.u64 	%rd44, %rd43;
	{ // callseq 5, 0
	.param .b64 param0;
	st.param.b64 	[param0], %rd44;
	.param .b64 param1;
	st.param.b64 	[param1], 0;
	.param .b32 retval0;
	call.uni (retval0), 
	vprintf, 
	(
	param0, 
	param1
	);
	ld.param.b32 	%r197, [retval0];
	} // callseq 5
	cvt.f64.f32 	%fd3, %f158;
	st.local.f64 	[%rd2], %fd3;
	st.local.u32 	[%rd2+8], %r231;
	mov.u64 	%rd45, $str$6;
	cvta.global.u64 	%rd46, %rd45;
	{ // callseq 6, 0
	.param .b64 param0;
	st.param.b64 	[param0], %rd46;
	.param .b64 param1;
	st.param.b64 	[param1], %rd19;
	.param .b32 retval0;
	call.uni (retval0), 
	vprintf, 
	(
	param0, 
	param1
	);
	ld.param.b32 	%r199, [retval0];
	} // callseq 6
	cvt.f64.f32 	%fd4, %f167;
	st.local.f64 	[%rd2], %fd4;
	st.local.u32 	[%rd2+8], %r247;
	mov.u64 	%rd48, $str$7;
	cvta.global.u64 	%rd49, %rd48;
	{ // callseq 7, 0
	.param .b64 param0;
	st.param.b64 	[param0], %rd49;
	.param .b64 param1;
	st.param.b64 	[param1], %rd19;
	.param .b32 retval0;
	call.uni (retval0), 
	vprintf, 
	(
	param0, 
	param1
	);
	ld.param.b32 	%r201, [retval0];
	} // callseq 7
	setp.eq.s32 	%p82, %r231, %r247;
	sub.f32 	%f148, %f158, %f167;
	abs.f32 	%f149, %f148;
	setp.lt.f32 	%p83, %f149, 0f38D1B717;
	mov.u64 	%rd50, $str$8;
	cvta.global.u64 	%rd51, %rd50;
	{ // callseq 8, 0
	.param .b64 param0;
	st.param.b64 	[param0], %rd51;
	.param .b64 param1;
	st.param.b64 	[param1], 0;
	.param .b32 retval0;
	call.uni (retval0), 
	vprintf, 
	(
	param0, 
	param1
	);
	ld.param.b32 	%r203, [retval0];
	} // callseq 8
	mov.u64 	%rd52, $str$11;
	cvta.global.u64 	%rd53, %rd52;
	mov.u64 	%rd54, $str$10;
	cvta.global.u64 	%rd55, %rd54;
	selp.b64 	%rd56, %rd55, %rd53, %p82;
	st.local.u64 	[%rd2], %rd56;
	mov.u64 	%rd57, $str$9;
	cvta.global.u64 	%rd58, %rd57;
	{ // callseq 9, 0
	.param .b64 param0;
	st.param.b64 	[param0], %rd58;
	.param .b64 param1;
	st.param.b64 	[param1], %rd19;
	.param .b32 retval0;
	call.uni (retval0), 
	vprintf, 
	(
	param0, 
	param1
	);
	ld.param.b32 	%r205, [retval0];
	} // callseq 9
	selp.b64 	%rd59, %rd55, %rd53, %p83;
	st.local.u64 	[%rd2], %rd59;
	mov.u64 	%rd60, $str$12;
	cvta.global.u64 	%rd61, %rd60;
	{ // callseq 10, 0
	.param .b64 param0;
	st.param.b64 	[param0], %rd61;
	.param .b64 param1;
	st.param.b64 	[param1], %rd19;
	.param .b32 retval0;
	call.uni (retval0), 
	vprintf, 
	(
	param0, 
	param1
	);
	ld.param.b32 	%r207, [retval0];
	} // callseq 10
	setp.eq.s32 	%p85, %r247, 137131;
	mov.u64 	%rd62, $str$15;
	cvta.global.u64 	%rd63, %rd62;
	mov.u64 	%rd64, $str$14;
	cvta.global.u64 	%rd65, %rd64;
	selp.b64 	%rd66, %rd65, %rd63, %p85;
	st.local.u64 	[%rd2], %rd66;
	mov.u64 	%rd67, $str$13;
	cvta.global.u64 	%rd68, %rd67;
	{ // callseq 11, 0
	.param .b64 param0;
	st.param.b64 	[param0], %rd68;
	.param .b64 param1;
	st.param.b64 	[param1], %rd19;
	.param .b32 retval0;
	call.uni (retval0), 
	vprintf, 
	(
	param0, 
	param1
	);
	ld.param.b32 	%r209, [retval0];
	} // callseq 11
	and.pred  	%p86, %p82, %p83;
	mov.u64 	%rd69, $str$18;
	cvta.global.u64 	%rd70, %rd69;
	mov.u64 	%rd71, $str$17;
	cvta.global.u64 	%rd72, %rd71;
	selp.b64 	%rd73, %rd72, %rd70, %p86;
	st.local.u64 	[%rd2], %rd73;
	mov.u64 	%rd74, $str$16;
	cvta.global.u64 	%rd75, %rd74;
	{ // callseq 12, 0
	.param .b64 param0;
	st.param.b64 	[param0], %rd75;
	.param .b64 param1;
	st.param.b64 	[param1], %rd19;
	.param .b32 retval0;
	call.uni (retval0), 
	vprintf, 
	(
	param0, 
	param1
	);
	ld.param.b32 	%r211, [retval0];
	} // callseq 12
	mov.u64 	%rd76, $str$21;
	cvta.global.u64 	%rd77, %rd76;
	mov.u64 	%rd78, $str$20;
	cvta.global.u64 	%rd79, %rd78;
	selp.b64 	%rd80, %rd79, %rd77, %p86;
	st.local.u64 	[%rd2], %rd80;
	mov.u64 	%rd81, $str$19;
	cvta.global.u64 	%rd82, %rd81;
	{ // callseq 13, 0
	.param .b64 param0;
	st.param.b64 	[param0], %rd82;
	.param .b64 param1;
	st.param.b64 	[param1], %rd19;
	.param .b32 retval0;
	call.uni (retval0), 
	vprintf, 
	(
	param0, 
	param1
	);
	ld.param.b32 	%r213, [retval0];
	} // callseq 13
	ld.global.u32 	%r215, [_ZZ13argmax_kernelPKfiPiE18verification_count];
	add.s32 	%r216, %r215, 1;
	st.global.u32 	[_ZZ13argmax_kernelPKfiPiE18verification_count], %r216;
$L__BB2_34:
	cvta.to.global.u64 	%rd83, %rd17;
	st.global.u32 	[%rd83], %r231;
$L__BB2_35:
	ret;

}


// ===== COMPILED SASS (sm_100) =====

	.target	sm_100

	.elftype	@"ET_EXEC"


//--------------------- .note.nv.tkinfo           --------------------------
	.section	.note.nv.tkinfo,"",@"SHT_NOTE"
	.sectionflags	@"SHF_NOTE_NV_TKINFO"
	.tkinfo
        /*0018*/ 	.word	0x00000002
        /*0030*/ 	.string	""
        /*0030*/ 	.string	"ptxas"
        /*0030*/ 	.string	"Cuda compilation tools, release 13.0, V13.0.88"
        /*0030*/ 	.string	"Build cuda_13.0.r13.0/compiler.36424714_0"
        /*0030*/ 	.string	"-arch sm_100 -m 64 "



//--------------------- .note.nv.cuinfo           --------------------------
	.section	.note.nv.cuinfo,"",@"SHT_NOTE"
	.sectionflags	@"SHF_NOTE_NV_CUINFO"
        /*0018*/ 	.short	0x0002
        /*001a*/ 	.short	0x0064
        /*001c*/ 	.short	0x0082
	.zero		2


//--------------------- .nv.info                  --------------------------
	.section	.nv.info,"",@"SHT_CUDA_INFO"
	.align	4


	//----- nvinfo : EIATTR_REGCOUNT
	.align		4
        /*0000*/ 	.byte	0x04, 0x2f
        /*0002*/ 	.short	(.L_34 - .L_33)
	.align		4
.L_33:
        /*0004*/ 	.word	index@(_Z14softmax_kernelPKfPfi)
        /*0008*/ 	.word	0x00000013


	//----- nvinfo : EIATTR_FRAME_SIZE
	.align		4
.L_34:
        /*000c*/ 	.byte	0x04, 0x11
        /*000e*/ 	.short	(.L_36 - .L_35)
	.align		4
.L_35:
        /*0010*/ 	.word	index@($__internal_0_$__cuda_sm3x_div_rn_noftz_f32_slowpath)
        /*0014*/ 	.word	0x00000000


	//----- nvinfo : EIATTR_FRAME_SIZE
	.align		4
.L_36:
        /*0018*/ 	.byte	0x04, 0x11
        /*001a*/ 	.short	(.L_38 - .L_37)
	.align		4
.L_37:
        /*001c*/ 	.word	index@(_Z14softmax_kernelPKfPfi)
        /*0020*/ 	.word	0x00000000


	//----- nvinfo : EIATTR_REGCOUNT
	.align		4
.L_38:
        /*0024*/ 	.byte	0x04, 0x2f
        /*0026*/ 	.short	(.L_40 - .L_39)
	.align		4
.L_39:
        /*0028*/ 	.word	index@(_Z13sample_kernelPKfimPi)
        /*002c*/ 	.word	0x0000000a


	//----- nvinfo : EIATTR_FRAME_SIZE
	.align		4
.L_40:
        /*0030*/ 	.byte	0x04, 0x11
        /*0032*/ 	.short	(.L_42 - .L_41)
	.align		4
.L_41:
        /*0034*/ 	.word	index@(_Z13sample_kernelPKfimPi)
        /*0038*/ 	.word	0x00000000


	//----- nvinfo : EIATTR_REGCOUNT
	.align		4
.L_42:
        /*003c*/ 	.byte	0x04, 0x2f
        /*003e*/ 	.short	(.L_44 - .L_43)
	.align		4
.L_43:
        /*0040*/ 	.word	index@(_Z13argmax_kernelPKfiPi)
        /*0044*/ 	.word	0x00000020


	//----- nvinfo : EIATTR_FRAME_SIZE
	.align		4
.L_44:
        /*0048*/ 	.byte	0x04, 0x11
        /*004a*/ 	.short	(.L_46 - .L_45)
	.align		4
.L_45:
        /*004c*/ 	.word	index@(_Z13argmax_kernelPKfiPi)
        /*0050*/ 	.word	0x00000018


	//----- nvinfo : EIATTR_MIN_STACK_SIZE
	.align		4
.L_46:
        /*0054*/ 	.byte	0x04, 0x12
        /*0056*/ 	.short	(.L_48 - .L_47)
	.align		4
.L_47:
        /*0058*/ 	.word	index@(_Z13argmax_kernelPKfiPi)
        /*005c*/ 	.word	0x00000018


	//----- nvinfo : EIATTR_MIN_STACK_SIZE
	.align		4
.L_48:
        /*0060*/ 	.byte	0x04, 0x12
        /*0062*/ 	.short	(.L_50 - .L_49)
	.align		4
.L_49:
        /*0064*/ 	.word	index@(_Z13sample_kernelPKfimPi)
        /*0068*/ 	.word	0x00000000


	//----- nvinfo : EIATTR_MIN_STACK_SIZE
	.align		4
.L_50:
        /*006c*/ 	.byte	0x04, 0x12
        /*006e*/ 	.short	(.L_52 - .L_51)
	.align		4
.L_51:
        /*0070*/ 	.word	index@(_Z14softmax_kernelPKfPfi)
        /*0074*/ 	.word	0x00000000
.L_52:


//--------------------- .nv.compat                --------------------------
	.section	.nv.compat,"",@"SHT_CUDA_COMPAT_INFO"
	.align	4
        /*0000*/ 	.byte	0x02, 0x09, 0x00, 0x00, 0x02, 0x02, 0x01, 0x00, 0x02, 0x05, 0x05, 0x00, 0x03, 0x07, 0x01, 0x01
        /*0010*/ 	.byte	0x02, 0x03, 0x00, 0x00, 0x02, 0x06, 0x01, 0x00, 0x04, 0x0b, 0x08, 0x00, 0x01, 0x00, 0x00, 0x00
        /*0020*/ 	.byte	0x00, 0x00, 0x00, 0x00


//--------------------- .nv.info._Z13argmax_kernelPKfiPi --------------------------
	.section	.nv.info._Z13argmax_kernelPKfiPi,"",@"SHT_CUDA_INFO"
	.sectionflags	@""
	.align	4


	//----- nvinfo : EIATTR_CUDA_API_VERSION
	.align		4
        /*0000*/ 	.byte	0x04, 0x37
        /*0002*/ 	.short	(.L_54 - .L_53)
.L_53:
        /*0004*/ 	.word	0x00000082


	//----- nvinfo : EIATTR_KPARAM_INFO
	.align		4
.L_54:
        /*0008*/ 	.byte	0x04, 0x17
        /*000a*/ 	.short	(.L_56 - .L_55)
.L_55:
        /*000c*/ 	.word	0x00000000
        /*0010*/ 	.short	0x0002
        /*0012*/ 	.short	0x0010
        /*0014*/ 	.byte	0x00, 0xf5, 0x21, 0x00


	//----- nvinfo : EIATTR_KPARAM_INFO
	.align		4
.L_56:
        /*0018*/ 	.byte	0x04, 0x17
        /*001a*/ 	.short	(.L_58 - .L_57)
.L_57:
        /*001c*/ 	.word	0x00000000
        /*0020*/ 	.short	0x0001
        /*0022*/ 	.short	0x0008
        /*0024*/ 	.byte	0x00, 0xf0, 0x11, 0x00


	//----- nvinfo : EIATTR_KPARAM_INFO
	.align		4
.L_58:
        /*0028*/ 	.byte	0x04, 0x17
        /*002a*/ 	.short	(.L_60 - .L_59)
.L_59:
        /*002c*/ 	.word	0x00000000
        /*0030*/ 	.short	0x0000
        /*0032*/ 	.short	0x0000
        /*0034*/ 	.byte	0x00, 0xf5, 0x21, 0x00


	//----- nvinfo : EIATTR_SPARSE_MMA_MASK
	.align		4
.L_60:
        /*0038*/ 	.byte	0x03, 0x50
        /*003a*/ 	.short	0x0000


	//----- nvinfo : EIATTR_MAXREG_COUNT
	.align		4
        /*003c*/ 	.byte	0x03, 0x1b
        /*003e*/ 	.short	0x00ff


	//----- nvinfo : EIATTR_EXTERNS
	.align		4
        /*0040*/ 	.byte	0x04, 0x0f
        /*0042*/ 	.short	(.L_62 - .L_61)


	//   ....[0]....
	.align		4
.L_61:
        /*0044*/ 	.word	index@(vprintf)


	//----- nvinfo : EIATTR_MERCURY_ISA_VERSION
	.align		4
.L_62:
        /*0048*/ 	.byte	0x03, 0x5f
        /*004a*/ 	.short	0x0101


	//----- nvinfo : EIATTR_VRC_CTA_INIT_COUNT
	.align		4
        /*004c*/ 	.byte	0x02, 0x4a
	.zero		1
	.zero		1


	//----- nvinfo : EIATTR_SYSCALL_OFFSETS
	.align		4
        /*0050*/ 	.byte	0x04, 0x46
        /*0052*/ 	.short	(.L_64 - .L_63)


	//   ....[0]....
.L_63:
        /*0054*/ 	.word	0x00000c30


	//   ....[1]....
        /*0058*/ 	.word	0x00000dc0


	//   ....[2]....
        /*005c*/ 	.word	0x00000e90


	//   ....[3]....
        /*0060*/ 	.word	0x00000f80


	//   ....[4]....
        /*0064*/ 	.word	0x000010b0


	//   ....[5]....
        /*0068*/ 	.word	0x00001c10


	//   ....[6]....
        /*006c*/ 	.word	0x00001cc0


	//   ....[7]....
        /*0070*/ 	.word	0x00001d70


	//   ....[8]....
        /*0074*/ 	.word	0x00001e30


	//   ....[9]....
        /*0078*/ 	.word	0x00001f00


	//   ....[10]....
        /*007c*/ 	.word	0x00001fd0


	//   ....[11]....
        /*0080*/ 	.word	0x000020a0


	//   ....[12]....
        /*0084*/ 	.word	0x00002190


	//   ....[13]....
        /*0088*/ 	.word	0x00002260


	//----- nvinfo : EIATTR_EXIT_INSTR_OFFSETS
	.align		4
.L_64:
        /*008c*/ 	.byte	0x04, 0x1c
        /*008e*/ 	.short	(.L_66 - .L_65)


	//   ....[0]....
.L_65:
        /*0090*/ 	.word	0x00000090


	//   ....[1]....
        /*0094*/ 	.word	0x000022d0


	//----- nvinfo : EIATTR_CRS_STACK_SIZE
	.align		4
.L_66:
        /*0098*/ 	.byte	0x04, 0x1e
        /*009a*/ 	.short	(.L_68 - .L_67)
.L_67:
        /*009c*/ 	.word	0x00000000


	//----- nvinfo : EIATTR_CBANK_PARAM_SIZE
	.align		4
.L_68:
        /*00a0*/ 	.byte	0x03, 0x19
        /*00a2*/ 	.short	0x0018


	//----- nvinfo : EIATTR_PARAM_CBANK
	.align		4
        /*00a4*/ 	.byte	0x04, 0x0a
        /*00a6*/ 	.short	(.L_70 - .L_69)
	.align		4
.L_69:
        /*00a8*/ 	.word	index@(.nv.constant0._Z13argmax_kernelPKfiPi)
        /*00ac*/ 	.short	0x0380
        /*00ae*/ 	.short	0x0018


	//----- nvinfo : EIATTR_SW_WAR
	.align		4
.L_70:
        /*00b0*/ 	.byte	0x04, 0x36
        /*00b2*/ 	.short	(.L_72 - .L_71)
.L_71:
        /*00b4*/ 	.word	0x00000008
.L_72:


//--------------------- .nv.info._Z13sample_kernelPKfimPi --------------------------
	.section	.nv.info._Z13sample_kernelPKfimPi,"",@"SHT_CUDA_INFO"
	.sectionflags	@""
	.align	4


	//----- nvinfo : EIATTR_CUDA_API_VERSION
	.align		4
        /*0000*/ 	.byte	0x04, 0x37
        /*0002*/ 	.short	(.L_74 - .L_73)
.L_73:
        /*0004*/ 	.word	0x00000082


	//----- nvinfo : EIATTR_KPARAM_INFO
	.align		4
.L_74:
        /*0008*/ 	.byte	0x04, 0x17
        /*000a*/ 	.short	(.L_76 - .L_75)
.L_75:
        /*000c*/ 	.word	0x00000000
        /*0010*/ 	.short	0x0003
        /*0012*/ 	.short	0x0018
        /*0014*/ 	.byte	0x00, 0xf5, 0x21, 0x00


	//----- nvinfo : EIATTR_KPARAM_INFO
	.align		4
.L_76:
        /*0018*/ 	.byte	0x04, 0x17
        /*001a*/ 	.short	(.L_78 - .L_77)
.L_77:
        /*001c*/ 	.word	0x00000000
        /*0020*/ 	.short	0x0002
        /*0022*/ 	.short	0x0010
        /*0024*/ 	.byte	0x00, 0xf0, 0x21, 0x00


	//----- nvinfo : EIATTR_KPARAM_INFO
	.align		4
.L_78:
        /*0028*/ 	.byte	0x04, 0x17
        /*002a*/ 	.short	(.L_80 - .L_79)
.L_79:
        /*002c*/ 	.word	0x00000000
        /*0030*/ 	.short	0x0001
        /*0032*/ 	.short	0x0008
        /*0034*/ 	.byte	0x00, 0xf0, 0x11, 0x00


	//----- nvinfo : EIATTR_KPARAM_INFO
	.align		4
.L_80:
        /*0038*/ 	.byte	0x04, 0x17
        /*003a*/ 	.short	(.L_82 - .L_81)
.L_81:
        /*003c*/ 	.word	0x00000000
        /*0040*/ 	.short	0x0000
        /*0042*/ 	.short	0x0000
        /*0044*/ 	.byte	0x00, 0xf5, 0x21, 0x00


	//----- nvinfo : EIATTR_SPARSE_MMA_MASK
	.align		4
.L_82:
        /*0048*/ 	.byte	0x03, 0x50
        /*004a*/ 	.short	0x0000


	//----- nvinfo : EIATTR_MAXREG_COUNT
	.align		4
        /*004c*/ 	.byte	0x03, 0x1b
        /*004e*/ 	.short	0x00ff


	//----- nvinfo : EIATTR_MERCURY_ISA_VERSION
	.align		4
        /*0050*/ 	.byte	0x03, 0x5f
        /*0052*/ 	.short	0x0101


	//----- nvinfo : EIATTR_VRC_CTA_INIT_COUNT
	.align		4
        /*0054*/ 	.byte	0x02, 0x4a
	.zero		1
	.zero		1


	//----- nvinfo : EIATTR_EXIT_INSTR_OFFSETS
	.align		4
        /*0058*/ 	.byte	0x04, 0x1c
        /*005a*/ 	.short	(.L_84 - .L_83)


	//   ....[0]....
.L_83:
        /*005c*/ 	.word	0x00000040


	//   ....[1]....
        /*0060*/ 	.word	0x00000290


	//----- nvinfo : EIATTR_CBANK_PARAM_SIZE
	.align		4
.L_84:
        /*0064*/ 	.byte	0x03, 0x19
        /*0066*/ 	.short	0x0020


	//----- nvinfo : EIATTR_PARAM_CBANK
	.align		4
        /*0068*/ 	.byte	0x04, 0x0a
        /*006a*/ 	.short	(.L_86 - .L_85)
	.align		4
.L_85:
        /*006c*/ 	.word	index@(.nv.constant0._Z13sample_kernelPKfimPi)
        /*0070*/ 	.short	0x0380
        /*0072*/ 	.short	0x0020


	//----- nvinfo : EIATTR_SW_WAR
	.align		4
.L_86:
        /*0074*/ 	.byte	0x04, 0x36
        /*0076*/ 	.short	(.L_88 - .L_87)
.L_87:
        /*0078*/ 	.word	0x00000008
.L_88:


//--------------------- .nv.info._Z14softmax_kernelPKfPfi --------------------------
	.section	.nv.info._Z14softmax_kernelPKfPfi,"",@"SHT_CUDA_INFO"
	.sectionflags	@""
	.align	4


	//----- nvinfo : EIATTR_CUDA_API_VERSION
	.align		4
        /*0000*/ 	.byte	0x04, 0x37
        /*0002*/ 	.short	(.L_90 - .L_89)
.L_89:
        /*0004*/ 	.word	0x00000082


	//----- nvinfo : EIATTR_KPARAM_INFO
	.align		4
.L_90:
        /*0008*/ 	.byte	0x04, 0x17
        /*000a*/ 	.short	(.L_92 - .L_91)
.L_91:
        /*000c*/ 	.word	0x00000000
        /*0010*/ 	.short	0x0002
        /*0012*/ 	.short	0x0010
        /*0014*/ 	.byte	0x00, 0xf0, 0x11, 0x00


	//----- nvinfo : EIATTR_KPARAM_INFO
	.align		4
.L_92:
        /*0018*/ 	.byte	0x04, 0x17
        /*001a*/ 	.short	(.L_94 - .L_93)
.L_93:
        /*001c*/ 	.word	0x00000000
        /*0020*/ 	.short	0x0001
        /*0022*/ 	.short	0x0008
        /*0024*/ 	.byte	0x00, 0xf5, 0x21, 0x00


	//----- nvinfo : EIATTR_KPARAM_INFO
	.align		4
.L_94:
        /*0028*/ 	.byte	0x04, 0x17
        /*002a*/ 	.short	(.L_96 - .L_95)
.L_95:
        /*002c*/ 	.word	0x00000000
        /*0030*/ 	.short	0x0000
        /*0032*/ 	.short	0x0000
        /*0034*/ 	.byte	0x00, 0xf5, 0x21, 0x00


	//----- nvinfo : EIATTR_SPARSE_MMA_MASK
	.align		4
.L_96:
        /*0038*/ 	.byte	0x03, 0x50
        /*003a*/ 	.short	0x0000


	//----- nvinfo : EIATTR_MAXREG_COUNT
	.align		4
        /*003c*/ 	.byte	0x03, 0x1b
        /*003e*/ 	.short	0x00ff


	//----- nvinfo : EIATTR_MERCURY_ISA_VERSION
	.align		4
        /*0040*/ 	.byte	0x03, 0x5f
        /*0042*/ 	.short	0x0101


	//----- nvinfo : EIATTR_VRC_CTA_INIT_COUNT
	.align		4
        /*0044*/ 	.byte	0x02, 0x4a
	.zero		1
	.zero		1


	//----- nvinfo : EIATTR_EXIT_INSTR_OFFSETS
	.align		4
        /*0048*/ 	.byte	0x04, 0x1c
        /*004a*/ 	.short	(.L_98 - .L_97)


	//   ....[0]....
.L_97:
        /*004c*/ 	.word	0x00000040


	//   ....[1]....
        /*0050*/ 	.word	0x00000cb0


	//   ....[2]....
        /*0054*/ 	.word	0x00001b60


	//   ....[3]....
        /*0058*/ 	.word	0x000022b0


	//   ....[4]....
        /*005c*/ 	.word	0x000026a0


	//   ....[5]....
        /*0060*/ 	.word	0x00002800


	//----- nvinfo : EIATTR_CRS_STACK_SIZE
	.align		4
.L_98:
        /*0064*/ 	.byte	0x04, 0x1e
        /*0066*/ 	.short	(.L_100 - .L_99)
.L_99:
        /*0068*/ 	.word	0x00000000


	//----- nvinfo : EIATTR_CBANK_PARAM_SIZE
	.align		4
.L_100:
        /*006c*/ 	.byte	0x03, 0x19
        /*006e*/ 	.short	0x0014


	//----- nvinfo : EIATTR_PARAM_CBANK
	.align		4
        /*0070*/ 	.byte	0x04, 0x0a
        /*0072*/ 	.short	(.L_102 - .L_101)
	.align		4
.L_101:
        /*0074*/ 	.word	index@(.nv.constant0._Z14softmax_kernelPKfPfi)
        /*0078*/ 	.short	0x0380
        /*007a*/ 	.short	0x0014


	//----- nvinfo : EIATTR_SW_WAR
	.align		4
.L_102:
        /*007c*/ 	.byte	0x04, 0x36
        /*007e*/ 	.short	(.L_104 - .L_103)
.L_103:
        /*0080*/ 	.word	0x00000008
.L_104:


//--------------------- .nv.callgraph             --------------------------
	.section	.nv.callgraph,"",@"SHT_CUDA_CALLGRAPH"
	.align	4
	.sectionentsize	8
	.align		4
        /*0000*/ 	.word	0x00000000
	.align		4
        /*0004*/ 	.word	0xffffffff
	.align		4
        /*0008*/ 	.word	index@(_Z13argmax_kernelPKfiPi)
	.align		4
        /*000c*/ 	.word	index@(vprintf)
	.align		4
        /*0010*/ 	.word	0x00000000
	.align		4
        /*0014*/ 	.word	0xfffffffe
	.align		4
        /*0018*/ 	.word	0x00000000
	.align		4
        /*001c*/ 	.word	0xfffffffd
	.align		4
        /*0020*/ 	.word	0x00000000
	.align		4
        /*0024*/ 	.word	0xfffffffc


//--------------------- .nv.constant4             --------------------------
	.section	.nv.constant4,"a",@progbits
	.align	8
	.align		8
.nv.constant4:
        /*0000*/ 	.dword	vprintf
	.align		8
        /*0008*/ 	.dword	precalc_xorwow_matrix
	.align		8
        /*0010*/ 	.dword	precalc_xorwow_offset_matrix
	.align		8
        /*0018*/ 	.dword	mrg32k3aM1
	.align		8
        /*0020*/ 	.dword	mrg32k3aM2
	.align		8
        /*0028*/ 	.dword	mrg32k3aM1SubSeq
	.align		8
        /*0030*/ 	.dword	mrg32k3aM2SubSeq
	.align		8
        /*0038*/ 	.dword	mrg32k3aM1Seq
	.align		8
        /*0040*/ 	.dword	mrg32k3aM2Seq
	.align		8
        /*0048*/ 	.dword	_ZZ13argmax_kernelPKfiPiE10call_count
	.align		8
        /*0050*/ 	.dword	_ZZ13argmax_kernelPKfiPiE18verification_count
	.align		8
        /*0058*/ 	.dword	$str
	.align		8
        /*0060*/ 	.dword	$str$1
	.align		8
        /*0068*/ 	.dword	$str$2
	.align		8
        /*0070*/ 	.dword	$str$3
	.align		8
        /*0078*/ 	.dword	$str$4
	.align		8
        /*0080*/ 	.dword	$str$5
	.align		8
        /*0088*/ 	.dword	$str$6
	.align		8
        /*0090*/ 	.dword	$str$7
	.align		8
        /*0098*/ 	.dword	$str$8
	.align		8
        /*00a0*/ 	.dword	$str$9
	.align		8
        /*00a8*/ 	.dword	$str$10
	.align		8
        /*00b0*/ 	.dword	$str$11
	.align		8
        /*00b8*/ 	.dword	$str$12
	.align		8
        /*00c0*/ 	.dword	$str$13
	.align		8
        /*00c8*/ 	.dword	$str$14
	.align		8
        /*00d0*/ 	.dword	$str$15
	.align		8
        /*00d8*/ 	.dword	$str$16
	.align		8
        /*00e0*/ 	.dword	$str$17
	.align		8
        /*00e8*/ 	.dword	$str$18
	.align		8
        /*00f0*/ 	.dword	$str$19
	.align		8
        /*00f8*/ 	.dword	$str$20
	.align		8
        /*0100*/ 	.dword	$str$21


//--------------------- .nv.constant3             --------------------------
	.section	.nv.constant3,"a",@progbits
	.align	8
.nv.constant3:
	.type		__cr_lgamma_table,@object
	.size		__cr_lgamma_table,(.L_8 - __cr_lgamma_table)
__cr_lgamma_table:
        /*0000*/ 	.byte	0x00, 0x00, 0x00, 0x00, 0x00, 0x00, 0x00, 0x00, 0x00, 0x00, 0x00, 0x00, 0x00, 0x00, 0x00, 0x00
        /*0010*/ 	.byte	0xef, 0x39, 0xfa, 0xfe, 0x42, 0x2e, 0xe6, 0x3f, 0x02, 0x20, 0x2a, 0xfa, 0x0b, 0xab, 0xfc, 0x3f
        /*0020*/ 	.byte	0xf9, 0x2c, 0x92, 0x7c, 0xa7, 0x6c, 0x09, 0x40, 0xc9, 0x79, 0x44, 0x3c, 0x64, 0x26, 0x13, 0x40
        /*0030*/ 	.byte	0xca, 0x01, 0xcf, 0x3a, 0x27, 0x51, 0x1a, 0x40, 0x30, 0xcc, 0x2d, 0xf3, 0xe1, 0x0c, 0x21, 0x40
        /*0040*/ 	.byte	0x0d, 0xb7, 0xfc, 0x82, 0x8e, 0x35, 0x25, 0x40
.L_8:


//--------------------- .text._Z13argmax_kernelPKfiPi --------------------------
	.section	.text._Z13argmax_kernelPKfiPi,"ax",@progbits
	.align	128
        .global         _Z13argmax_kernelPKfiPi
        .type           _Z13argmax_kernelPKfiPi,@function
        .size           _Z13argmax_kernelPKfiPi,(.L_x_89 - _Z13argmax_kernelPKfiPi)
        .other          _Z13argmax_kernelPKfiPi,@"STO_CUDA_ENTRY STV_DEFAULT"
_Z13argmax_kernelPKfiPi:
.text._Z13argmax_kernelPKfiPi:
[----:B------:R-:W0:Y:S01]  /*0000*/  LDC R1, c[0x0][0x37c] ;  /* 0x0000df00ff017b82 */ /* 0x000e220000000800 */
[----:B------:R-:W1:Y:S07]  /*0010*/  S2R R0, SR_TID.X ;  /* 0x0000000000007919 */ /* 0x000e6e0000002100 */
[----:B------:R-:W1:Y:S01]  /*0020*/  S2UR UR6, SR_CTAID.X ;  /* 0x00000000000679c3 */ /* 0x000e620000002500 */
[----:B------:R-:W2:Y:S01]  /*0030*/  LDCU UR4, c[0x0][0x2f8] ;  /* 0x00005f00ff0477ac */ /* 0x000ea20008000800 */
[----:B0-----:R-:W-:Y:S01]  /*0040*/  VIADD R1, R1, 0xffffffe8 ;  /* 0xffffffe801017836 */ /* 0x001fe20000000000 */
[----:B------:R-:W0:Y:S04]  /*0050*/  LDCU UR5, c[0x0][0x2fc] ;  /* 0x00005f80ff0577ac */ /* 0x000e280008000800 */
[----:B--2---:R-:W-:-:S05]  /*0060*/  IADD3 R18, P1, PT, R1, UR4, RZ ;  /* 0x0000000401127c10 */ /* 0x004fca000ff3e0ff */
[----:B0-----:R-:W-:Y:S01]  /*0070*/  IMAD.X R17, RZ, RZ, UR5, P1 ;  /* 0x00000005ff117e24 */ /* 0x001fe200088e06ff */
[----:B-1----:R-:W-:-:S13]  /*0080*/  LOP3.LUT P0, RZ, R0, UR6, RZ, 0xfc, !PT ;  /* 0x0000000600ff7c12 */ /* 0x002fda000f80fcff */
[----:B------:R-:W-:Y:S05]  /*0090*/  @P0 EXIT ;  /* 0x000000000000094d */ /* 0x000fea0003800000 */
[----:B------:R-:W0:Y:S01]  /*00a0*/  LDCU UR6, c[0x0][0x388] ;  /* 0x00007100ff0677ac */ /* 0x000e220008000800 */
[----:B------:R-:W-:Y:S02]  /*00b0*/  IMAD.MOV.U32 R16, RZ, RZ, -0x800000 ;  /* 0xff800000ff107424 */ /* 0x000fe400078e00ff */
[----:B------:R-:W-:Y:S01]  /*00c0*/  IMAD.MOV.U32 R2, RZ, RZ, RZ ;  /* 0x000000ffff027224 */ /* 0x000fe200078e00ff */
[----:B------:R-:W1:Y:S01]  /*00d0*/  LDCU.64 UR36, c[0x0][0x358] ;  /* 0x00006b00ff2477ac */ /* 0x000e620008000a00 */
[----:B0-----:R-:W-:-:S04]  /*00e0*/  UISETP.GE.AND UP0, UPT, UR6, 0x1, UPT ;  /* 0x000000010600788c */ /* 0x001fc8000bf06270 */
[----:B------:R-:W-:-:S05]  /*00f0*/  UP2UR UR38, UPR, URZ, 0x1 ;  /* 0x00000001ff267883 */ /* 0x000fca0008000000 */
[----:B-1----:R-:W-:Y:S07]  /*0100*/  BRA.U !UP0, `(.L_x_0) ;  /* 0x0000000908947547 */ /* 0x002fee000b800000 */
[----:B------:R-:W-:Y:S01]  /*0110*/  UISETP.GE.U32.AND UP1, UPT, UR6, 0x10, UPT ;  /* 0x000000100600788c */ /* 0x000fe2000bf26070 */
[----:B------:R-:W-:Y:S01]  /*0120*/  IMAD.MOV.U32 R16, RZ, RZ, -0x800000 ;  /* 0xff800000ff107424 */ /* 0x000fe200078e00ff */
[----:B------:R-:W-:Y:S01]  /*0130*/  ULOP3.LUT UR7, UR6, 0xf, URZ, 0xc0, !UPT ;  /* 0x0000000f06077892 */ /* 0x000fe2000f8ec0ff */
[----:B------:R-:W-:-:S03]  /*0140*/  CS2R R2, SRZ ;  /* 0x0000000000027805 */ /* 0x000fc6000001ff00 */
[----:B------:R-:W-:-:S03]  /*0150*/  UISETP.NE.AND UP0, UPT, UR7, URZ, UPT ;  /* 0x000000ff0700728c */ /* 0x000fc6000bf05270 */
[----:B------:R-:W-:Y:S08]  /*0160*/  BRA.U !UP1, `(.L_x_1) ;  /* 0x00000005093c7547 */ /* 0x000ff0000b800000 */
[----:B------:R-:W0:Y:S01]  /*0170*/  LDCU.64 UR4, c[0x0][0x380] ;  /* 0x00007000ff0477ac */ /* 0x000e220008000a00 */
[----:B------:R-:W-:Y:S02]  /*0180*/  IMAD.MOV.U32 R16, RZ, RZ, -0x800000 ;  /* 0xff800000ff107424 */ /* 0x000fe400078e00ff */
[----:B------:R-:W-:Y:S01]  /*0190*/  IMAD.MOV.U32 R0, RZ, RZ, RZ ;  /* 0x000000ffff007224 */ /* 0x000fe200078e00ff */
[----:B------:R-:W-:Y:S01]  /*01a0*/  ULOP3.LUT UR8, UR6, 0x7ffffff0, URZ, 0xc0, !UPT ;  /* 0x7ffffff006087892 */ /* 0x000fe2000f8ec0ff */
[----:B------:R-:W-:-:S05]  /*01b0*/  IMAD.MOV.U32 R2, RZ, RZ, RZ ;  /* 0x000000ffff027224 */ /* 0x000fca00078e00ff */
[----:B------:R-:W-:Y:S01]  /*01c0*/  IMAD.U32 R3, RZ, RZ, UR8 ;  /* 0x00000008ff037e24 */ /* 0x000fe2000f8e00ff */
[----:B0-----:R-:W-:-:S04]  /*01d0*/  UIADD3 UR4, UP1, UPT, UR4, 0x20, URZ ;  /* 0x0000002004047890 */ /* 0x001fc8000ff3e0ff */
[----:B------:R-:W-:Y:S02]  /*01e0*/  UIADD3.X UR5, UPT, UPT, URZ, UR5, URZ, UP1, !UPT ;  /* 0x00000005ff057290 */ /* 0x000fe40008ffe4ff */
[----:B------:R-:W-:-:S04]  /*01f0*/  IMAD.U32 R4, RZ, RZ, UR4 ;  /* 0x00000004ff047e24 */ /* 0x000fc8000f8e00ff */
[----:B------:R-:W-:-:S07]  /*0200*/  IMAD.U32 R5, RZ, RZ, UR5 ;  /* 0x00000005ff057e24 */ /* 0x000fce000f8e00ff */
.L_x_2:
[----:B------:R-:W2:Y:S04]  /*0210*/  LDG.E R19, desc[UR36][R4.64+-0x20] ;  /* 0xffffe02404137981 */ /* 0x000ea8000c1e1900 */
[----:B------:R-:W3:Y:S04]  /*0220*/  LDG.E R21, desc[UR36][R4.64+-0x1c] ;  /* 0xffffe42404157981 */ /* 0x000ee8000c1e1900 */
[----:B------:R-:W4:Y:S04]  /*0230*/  LDG.E R23, desc[UR36][R4.64+-0x18] ;  /* 0xffffe82404177981 */ /* 0x000f28000c1e1900 */
[----:B------:R-:W5:Y:S04]  /*0240*/  LDG.E R25, desc[UR36][R4.64+-0x14] ;  /* 0xffffec2404197981 */ /* 0x000f68000c1e1900 */
        /* <DEDUP_REMOVED lines=11> */
[----:B------:R0:W5:Y:S01]  /*0300*/  LDG.E R14, desc[UR36][R4.64+0x1c] ;  /* 0x00001c24040e7981 */ /* 0x000162000c1e1900 */
[----:B--2---:R-:W-:-:S04]  /*0310*/  FSETP.GT.AND P3, PT, R19, R16, PT ;  /* 0x000000101300720b */ /* 0x004fc80003f64000 */
[----:B------:R-:W-:Y:S02]  /*0320*/  FSEL R16, R19, R16, P3 ;  /* 0x0000001013107208 */ /* 0x000fe40001800000 */
[----:B------:R-:W-:Y:S02]  /*0330*/  SEL R2, R0, R2, P3 ;  /* 0x0000000200027207 */ /* 0x000fe40001800000 */
[----:B---3--:R-:W-:-:S04]  /*0340*/  FSETP.GT.AND P4, PT, R21, R16, PT ;  /* 0x000000101500720b */ /* 0x008fc80003f84000 */
[----:B------:R-:W-:-:S04]  /*0350*/  FSEL R16, R21, R16, P4 ;  /* 0x0000001015107208 */ /* 0x000fc80002000000 */
[----:B----4-:R-:W-:-:S04]  /*0360*/  FSETP.GT.AND P5, PT, R23, R16, PT ;  /* 0x000000101700720b */ /* 0x010fc80003fa4000 */
[----:B------:R-:W-:Y:S01]  /*0370*/  FSEL R16, R23, R16, P5 ;  /* 0x0000001017107208 */ /* 0x000fe20002800000 */
[----:B------:R-:W-:-:S03]  /*0380*/  @P4 VIADD R2, R0, 0x1 ;  /* 0x0000000100024836 */ /* 0x000fc60000000000 */
[----:B-----5:R-:W-:-:S04]  /*0390*/  FSETP.GT.AND P6, PT, R25, R16, PT ;  /* 0x000000101900720b */ /* 0x020fc80003fc4000 */
[----:B------:R-:W-:Y:S01]  /*03a0*/  FSEL R16, R25, R16, P6 ;  /* 0x0000001019107208 */ /* 0x000fe20003000000 */
[----:B------:R-:W-:-:S03]  /*03b0*/  @P5 VIADD R2, R0, 0x2 ;  /* 0x0000000200025836 */ /* 0x000fc60000000000 */
[----:B------:R-:W-:-:S04]  /*03c0*/  FSETP.GT.AND P0, PT, R27, R16, PT ;  /* 0x000000101b00720b */ /* 0x000fc80003f04000 */
        /* <DEDUP_REMOVED lines=31> */
[----:B------:R-:W-:Y:S01]  /*05c0*/  @P2 VIADD R2, R0, 0xd ;  /* 0x0000000d00022836 */ /* 0x000fe20000000000 */
[----:B0-----:R-:W-:Y:S02]  /*05d0*/  IADD3 R4, P2, PT, R4, 0x40, RZ ;  /* 0x0000004004047810 */ /* 0x001fe40007f5e0ff */
[----:B------:R-:W-:-:S03]  /*05e0*/  FSETP.GT.AND P0, PT, R14, R13, PT ;  /* 0x0000000d0e00720b */ /* 0x000fc60003f04000 */
[----:B------:R-:W-:Y:S01]  /*05f0*/  IMAD.X R5, RZ, RZ, R5, P2 ;  /* 0x000000ffff057224 */ /* 0x000fe200010e0605 */
[----:B------:R-:W-:Y:S01]  /*0600*/  FSEL R16, R14, R13, P0 ;  /* 0x0000000d0e107208 */ /* 0x000fe20000000000 */
[----:B------:R-:W-:-:S08]  /*0610*/  @P3 VIADD R2, R0, 0xe ;  /* 0x0000000e00023836 */ /* 0x000fd00000000000 */
[C---:B------:R-:W-:Y:S02]  /*0620*/  @P0 VIADD R2, R0.reuse, 0xf ;  /* 0x0000000f00020836 */ /* 0x040fe40000000000 */
[----:B------:R-:W-:-:S05]  /*0630*/  VIADD R0, R0, 0x10 ;  /* 0x0000001000007836 */ /* 0x000fca0000000000 */
[----:B------:R-:W-:-:S13]  /*0640*/  ISETP.NE.AND P1, PT, R0, R3, PT ;  /* 0x000000030000720c */ /* 0x000fda0003f25270 */
[----:B------:R-:W-:Y:S05]  /*0650*/  @P1 BRA `(.L_x_2) ;  /* 0xfffffff800ec1947 */ /* 0x000fea000383ffff */
.L_x_1:
[----:B------:R-:W-:Y:S05]  /*0660*/  BRA.U !UP0, `(.L_x_0) ;  /* 0x00000005083c7547 */ /* 0x000fea000b800000 */
[----:B------:R-:W-:Y:S02]  /*0670*/  UISETP.GE.U32.AND UP0, UPT, UR7, 0x8, UPT ;  /* 0x000000080700788c */ /* 0x000fe4000bf06070 */
[----:B------:R-:W-:-:S04]  /*0680*/  ULOP3.LUT UR5, UR6, 0x7, URZ, 0xc0, !UPT ;  /* 0x0000000706057892 */ /* 0x000fc8000f8ec0ff */
[----:B------:R-:W-:-:S03]  /*0690*/  UISETP.NE.AND UP1, UPT, UR5, URZ, UPT ;  /* 0x000000ff0500728c */ /* 0x000fc6000bf25270 */
[----:B------:R-:W-:Y:S08]  /*06a0*/  BRA.U !UP0, `(.L_x_3) ;  /* 0x00000001088c7547 */ /* 0x000ff0000b800000 */
[----:B------:R-:W0:Y:S02]  /*06b0*/  LDC.64 R4, c[0x0][0x380] ;  /* 0x0000e000ff047b82 */ /* 0x000e240000000a00 */
[----:B0-----:R-:W-:-:S05]  /*06c0*/  IMAD.WIDE.U32 R4, R3, 0x4, R4 ;  /* 0x0000000403047825 */ /* 0x001fca00078e0004 */
[----:B------:R-:W2:Y:S04]  /*06d0*/  LDG.E R7, desc[UR36][R4.64] ;  /* 0x0000002404077981 */ /* 0x000ea8000c1e1900 */
[----:B------:R-:W3:Y:S04]  /*06e0*/  LDG.E R0, desc[UR36][R4.64+0x4] ;  /* 0x0000042404007981 */ /* 0x000ee8000c1e1900 */
[----:B------:R-:W4:Y:S04]  /*06f0*/  LDG.E R9, desc[UR36][R4.64+0x8] ;  /* 0x0000082404097981 */ /* 0x000f28000c1e1900 */
[----:B------:R-:W5:Y:S04]  /*0700*/  LDG.E R11, desc[UR36][R4.64+0xc] ;  /* 0x00000c24040b7981 */ /* 0x000f68000c1e1900 */
[----:B------:R-:W5:Y:S04]  /*0710*/  LDG.E R13, desc[UR36][R4.64+0x10] ;  /* 0x00001024040d7981 */ /* 0x000f68000c1e1900 */
[----:B------:R-:W5:Y:S04]  /*0720*/  LDG.E R15, desc[UR36][R4.64+0x14] ;  /* 0x00001424040f7981 */ /* 0x000f68000c1e1900 */
[----:B------:R-:W5:Y:S04]  /*0730*/  LDG.E R19, desc[UR36][R4.64+0x18] ;  /* 0x0000182404137981 */ /* 0x000f68000c1e1900 */
[----:B------:R-:W5:Y:S01]  /*0740*/  LDG.E R21, desc[UR36][R4.64+0x1c] ;  /* 0x00001c2404157981 */ /* 0x000f62000c1e1900 */
        /* <DEDUP_REMOVED lines=22> */
[----:B------:R-:W-:-:S08]  /*08b0*/  @P2 VIADD R2, R3, 0x6 ;  /* 0x0000000603022836 */ /* 0x000fd00000000000 */
[C---:B------:R-:W-:Y:S02]  /*08c0*/  @P3 VIADD R2, R3.reuse, 0x7 ;  /* 0x0000000703023836 */ /* 0x040fe40000000000 */
[----:B------:R-:W-:-:S07]  /*08d0*/  VIADD R3, R3, 0x8 ;  /* 0x0000000803037836 */ /* 0x000fce0000000000 */
.L_x_3:
        /* <DEDUP_REMOVED lines=21> */
[----:B------:R-:W-:-:S08]  /*0a30*/  @P2 VIADD R2, R3, 0x2 ;  /* 0x0000000203022836 */ /* 0x000fd00000000000 */
[C---:B------:R-:W-:Y:S02]  /*0a40*/  @P3 VIADD R2, R3.reuse, 0x3 ;  /* 0x0000000303023836 */ /* 0x040fe40000000000 */
[----:B------:R-:W-:-:S07]  /*0a50*/  VIADD R3, R3, 0x4 ;  /* 0x0000000403037836 */ /* 0x000fce0000000000 */
.L_x_4:
[----:B------:R-:W-:Y:S05]  /*0a60*/  BRA.U !UP1, `(.L_x_0) ;  /* 0x00000001093c7547 */ /* 0x000fea000b800000 */
[----:B------:R-:W0:Y:S01]  /*0a70*/  LDC.64 R4, c[0x0][0x380] ;  /* 0x0000e000ff047b82 */ /* 0x000e220000000a00 */
[----:B------:R-:W-:Y:S01]  /*0a80*/  UIADD3 UR4, UPT, UPT, -UR4, URZ, URZ ;  /* 0x000000ff04047290 */ /* 0x000fe2000fffe1ff */
[----:B0-----:R-:W-:-:S04]  /*0a90*/  IMAD.WIDE.U32 R4, R3, 0x4, R4 ;  /* 0x0000000403047825 */ /* 0x001fc800078e0004 */
[----:B------:R-:W-:-:S07]  /*0aa0*/  IMAD.MOV.U32 R7, RZ, RZ, R5 ;  /* 0x000000ffff077224 */ /* 0x000fce00078e0005 */
.L_x_5:
[----:B------:R-:W-:-:S06]  /*0ab0*/  IMAD.MOV.U32 R5, RZ, RZ, R7 ;  /* 0x000000ffff057224 */ /* 0x000fcc00078e0007 */
[----:B------:R0:W2:Y:S01]  /*0ac0*/  LDG.E R5, desc[UR36][R4.64] ;  /* 0x0000002404057981 */ /* 0x0000a2000c1e1900 */
[----:B------:R-:W-:-:S04]  /*0ad0*/  UIADD3 UR4, UPT, UPT, UR4, 0x1, URZ ;  /* 0x0000000104047890 */ /* 0x000fc8000fffe0ff */
[----:B------:R-:W-:Y:S01]  /*0ae0*/  UISETP.NE.AND UP0, UPT, UR4, URZ, UPT ;  /* 0x000000ff0400728c */ /* 0x000fe2000bf05270 */
[----:B0-----:R-:W-:-:S05]  /*0af0*/  IADD3 R4, P1, PT, R4, 0x4, RZ ;  /* 0x0000000404047810 */ /* 0x001fca0007f3e0ff */
[----:B------:R-:W-:Y:S01]  /*0b00*/  IMAD.X R7, RZ, RZ, R7, P1 ;  /* 0x000000ffff077224 */ /* 0x000fe200008e0607 */
[----:B--2---:R-:W-:-:S04]  /*0b10*/  FSETP.GT.AND P0, PT, R5, R16, PT ;  /* 0x000000100500720b */ /* 0x004fc80003f04000 */
[C---:B------:R-:W-:Y:S01]  /*0b20*/  SEL R2, R3.reuse, R2, P0 ;  /* 0x0000000203027207 */ /* 0x040fe20000000000 */
[----:B------:R-:W-:Y:S01]  /*0b30*/  VIADD R3, R3, 0x1 ;  /* 0x0000000103037836 */ /* 0x000fe20000000000 */
[----:B------:R-:W-:Y:S01]  /*0b40*/  FSEL R16, R5, R16, P0 ;  /* 0x0000001005107208 */ /* 0x000fe20000000000 */
[----:B------:R-:W-:Y:S06]  /*0b50*/  BRA.U UP0, `(.L_x_5) ;  /* 0xfffffffd00d47547 */ /* 0x000fec000b83ffff */
.L_x_0:
[----:B------:R-:W0:Y:S02]  /*0b60*/  LDC.64 R4, c[0x4][0x48] ;  /* 0x01001200ff047b82 */ /* 0x000e240000000a00 */
[----:B0-----:R-:W2:Y:S02]  /*0b70*/  LDG.E R0, desc[UR36][R4.64] ;  /* 0x0000002404007981 */ /* 0x001ea4000c1e1900 */
[----:B--2---:R-:W-:-:S13]  /*0b80*/  ISETP.GT.AND P0, PT, R0, 0xe, PT ;  /* 0x0000000e0000780c */ /* 0x004fda0003f04270 */
[----:B------:R-:W-:Y:S05]  /*0b90*/  @P0 BRA `(.L_x_6) ;  /* 0x00000004000c0947 */ /* 0x000fea0003800000 */
[----:B------:R-:W-:Y:S01]  /*0ba0*/  MOV R3, 0x0 ;  /* 0x0000000000037802 */ /* 0x000fe20000000f00 */
[----:B------:R0:W-:Y:S01]  /*0bb0*/  STL [R1], R0 ;  /* 0x0000000001007387 */ /* 0x0001e20000100800 */
[----:B------:R-:W1:Y:S01]  /*0bc0*/  LDCU.64 UR4, c[0x4][0x58] ;  /* 0x01000b00ff0477ac */ /* 0x000e620008000a00 */
[----:B------:R-:W-:Y:S01]  /*0bd0*/  IMAD.MOV.U32 R6, RZ, RZ, R18 ;  /* 0x000000ffff067224 */ /* 0x000fe200078e0012 */
[----:B------:R0:W2:Y:S01]  /*0be0*/  LDC.64 R8, c[0x4][R3] ;  /* 0x0100000003087b82 */ /* 0x0000a20000000a00 */
[----:B------:R-:W-:Y:S02]  /*0bf0*/  IMAD.MOV.U32 R7, RZ, RZ, R17 ;  /* 0x000000ffff077224 */ /* 0x000fe400078e0011 */
[----:B-1----:R-:W-:Y:S02]  /*0c00*/  IMAD.U32 R4, RZ, RZ, UR4 ;  /* 0x00000004ff047e24 */ /* 0x002fe4000f8e00ff */
[----:B0-----:R-:W-:-:S07]  /*0c10*/  IMAD.U32 R5, RZ, RZ, UR5 ;  /* 0x00000005ff057e24 */ /* 0x001fce000f8e00ff */
[----:B------:R-:W-:-:S07]  /*0c20*/  LEPC R20, `(.L_x_7) ;  /* 0x000000001014794e */ /* 0x000fce0000000000 */
[----:B--2---:R-:W-:Y:S05]  /*0c30*/  CALL.ABS.NOINC R8 ;  /* 0x0000000008007343 */ /* 0x004fea0003c00000 */
.L_x_7:
[----:B------:R-:W-:-:S09]  /*0c40*/  UISETP.NE.AND UP0, UPT, UR38, URZ, UPT ;  /* 0x000000ff2600728c */ /* 0x000fd2000bf05270 */
[----:B------:R-:W-:Y:S05]  /*0c50*/  BRA.U !UP0, `(.L_x_8) ;  /* 0x0000000108707547 */ /* 0x000fea000b800000 */
[----:B------:R-:W0:Y:S01]  /*0c60*/  LDC R0, c[0x0][0x388] ;  /* 0x0000e200ff007b82 */ /* 0x000e220000000800 */
[----:B------:R-:W1:Y:S01]  /*0c70*/  LDCU.64 UR4, c[0x0][0x380] ;  /* 0x00007000ff0477ac */ /* 0x000e620008000a00 */
[----:B------:R-:W-:Y:S01]  /*0c80*/  IMAD.MOV.U32 R19, RZ, RZ, -0x1 ;  /* 0xffffffffff137424 */ /* 0x000fe200078e00ff */
[----:B------:R-:W-:Y:S01]  /*0c90*/  BSSY.RECONVERGENT B6, `(.L_x_8) ;  /* 0x0000018000067945 */ /* 0x000fe20003800200 */
[----:B-1----:R-:W-:Y:S02]  /*0ca0*/  IMAD.U32 R22, RZ, RZ, UR4 ;  /* 0x00000004ff167e24 */ /* 0x002fe4000f8e00ff */
[----:B------:R-:W-:Y:S01]  /*0cb0*/  IMAD.U32 R23, RZ, RZ, UR5 ;  /* 0x00000005ff177e24 */ /* 0x000fe2000f8e00ff */
[----:B0-----:R-:W-:-:S05]  /*0cc0*/  VIADDMNMX.U32 R19, R0, R19, 0x9, PT ;  /* 0x0000000900137446 */ /* 0x001fca0003800013 */
[----:B------:R-:W-:-:S07]  /*0cd0*/  IMAD.MOV R19, RZ, RZ, -R19 ;  /* 0x000000ffff137224 */ /* 0x000fce00078e0a13 */
.L_x_10:
[----:B------:R-:W2:Y:S01]  /*0ce0*/  LDG.E R0, desc[UR36][R22.64] ;  /* 0x0000002416007981 */ /* 0x000ea2000c1e1900 */
[----:B------:R-:W-:Y:S01]  /*0cf0*/  MOV R8, 0x0 ;  /* 0x0000000000087802 */ /* 0x000fe20000000f00 */
[----:B------:R-:W0:Y:S01]  /*0d00*/  LDCU.64 UR4, c[0x4][0x60] ;  /* 0x01000c00ff0477ac */ /* 0x000e220008000a00 */
[----:B------:R-:W-:Y:S02]  /*0d10*/  VIADD R19, R19, 0x1 ;  /* 0x0000000113137836 */ /* 0x000fe40000000000 */
[----:B------:R-:W-:Y:S02]  /*0d20*/  IMAD.MOV.U32 R6, RZ, RZ, R18 ;  /* 0x000000ffff067224 */ /* 0x000fe400078e0012 */
[----:B------:R-:W1:Y:S01]  /*0d30*/  LDC.64 R8, c[0x4][R8] ;  /* 0x0100000008087b82 */ /* 0x000e620000000a00 */
[----:B------:R-:W-:Y:S01]  /*0d40*/  ISETP.NE.AND P0, PT, R19, 0x1, PT ;  /* 0x000000011300780c */ /* 0x000fe20003f05270 */
[----:B------:R-:W-:-:S03]  /*0d50*/  IMAD.MOV.U32 R7, RZ, RZ, R17 ;  /* 0x000000ffff077224 */ /* 0x000fc600078e0011 */
[----:B------:R-:W-:Y:S01]  /*0d60*/  P2R R24, PR, RZ, 0x1 ;  /* 0x00000001ff187803 */ /* 0x000fe20000000000 */
[----:B0-----:R-:W-:Y:S02]  /*0d70*/  IMAD.U32 R4, RZ, RZ, UR4 ;  /* 0x00000004ff047e24 */ /* 0x001fe4000f8e00ff */
[----:B------:R-:W-:Y:S01]  /*0d80*/  IMAD.U32 R5, RZ, RZ, UR5 ;  /* 0x00000005ff057e24 */ /* 0x000fe2000f8e00ff */
[----:B--2---:R-:W0:Y:S02]  /*0d90*/  F2F.F64.F32 R10, R0 ;  /* 0x00000000000a7310 */ /* 0x004e240000201800 */
[----:B01----:R0:W-:Y:S04]  /*0da0*/  STL.64 [R1], R10 ;  /* 0x0000000a01007387 */ /* 0x0031e80000100a00 */
[----:B------:R-:W-:-:S07]  /*0db0*/  LEPC R20, `(.L_x_9) ;  /* 0x000000001014794e */ /* 0x000fce0000000000 */
[----:B0-----:R-:W-:Y:S05]  /*0dc0*/  CALL.ABS.NOINC R8 ;  /* 0x0000000008007343 */ /* 0x001fea0003c00000 */
.L_x_9:
[----:B------:R-:W-:Y:S02]  /*0dd0*/  ISETP.NE.AND P6, PT, R24, RZ, PT ;  /* 0x000000ff1800720c */ /* 0x000fe40003fc5270 */
[----:B------:R-:W-:-:S05]  /*0de0*/  IADD3 R22, P0, PT, R22, 0x4, RZ ;  /* 0x0000000416167810 */ /* 0x000fca0007f1e0ff */
[----:B------:R-:W-:-:S06]  /*0df0*/  IMAD.X R23, RZ, RZ, R23, P0 ;  /* 0x000000ffff177224 */ /* 0x000fcc00000e0617 */
[----:B------:R-:W-:Y:S05]  /*0e00*/  @P6 BRA `(.L_x_10) ;  /* 0xfffffffc00b46947 */ /* 0x000fea000383ffff */
[----:B------:R-:W-:Y:S05]  /*0e10*/  BSYNC.RECONVERGENT B6 ;  /* 0x0000000000067941 */ /* 0x000fea0003800200 */
.L_x_8:
[----:B------:R-:W-:Y:S01]  /*0e20*/  MOV R19, 0x0 ;  /* 0x0000000000137802 */ /* 0x000fe20000000f00 */
[----:B------:R-:W0:Y:S01]  /*0e30*/  LDCU.64 UR4, c[0x4][0x68] ;  /* 0x01000d00ff0477ac */ /* 0x000e220008000a00 */
[----:B------:R-:W-:Y:S02]  /*0e40*/  CS2R R6, SRZ ;  /* 0x0000000000067805 */ /* 0x000fe4000001ff00 */
[----:B------:R1:W2:Y:S01]  /*0e50*/  LDC.64 R8, c[0x4][R19] ;  /* 0x0100000013087b82 */ /* 0x0002a20000000a00 */
[----:B0-----:R-:W-:Y:S02]  /*0e60*/  IMAD.U32 R4, RZ, RZ, UR4 ;  /* 0x00000004ff047e24 */ /* 0x001fe4000f8e00ff */
[----:B-1----:R-:W-:-:S07]  /*0e70*/  IMAD.U32 R5, RZ, RZ, UR5 ;  /* 0x00000005ff057e24 */ /* 0x002fce000f8e00ff */
[----:B------:R-:W-:-:S07]  /*0e80*/  LEPC R20, `(.L_x_11) ;  /* 0x000000001014794e */ /* 0x000fce0000000000 */
[----:B--2---:R-:W-:Y:S05]  /*0e90*/  CALL.ABS.NOINC R8 ;  /* 0x0000000008007343 */ /* 0x004fea0003c00000 */
.L_x_11:
[----:B------:R-:W0:Y:S08]  /*0ea0*/  LDC.64 R10, c[0x4][0x48] ;  /* 0x01001200ff0a7b82 */ /* 0x000e300000000a00 */
[----:B------:R-:W1:Y:S01]  /*0eb0*/  LDC R3, c[0x0][0x388] ;  /* 0x0000e200ff037b82 */ /* 0x000e620000000800 */
[----:B------:R-:W2:Y:S01]  /*0ec0*/  F2F.F64.F32 R8, R16 ;  /* 0x0000001000087310 */ /* 0x000ea20000201800 */
[----:B------:R-:W3:Y:S01]  /*0ed0*/  LDCU.64 UR4, c[0x4][0x70] ;  /* 0x01000e00ff0477ac */ /* 0x000ee20008000a00 */
[----:B0-----:R-:W4:Y:S05]  /*0ee0*/  LDG.E R0, desc[UR36][R10.64] ;  /* 0x000000240a007981 */ /* 0x001f2a000c1e1900 */
[----:B------:R0:W0:Y:S01]  /*0ef0*/  LDC.64 R12, c[0x4][R19] ;  /* 0x01000000130c7b82 */ /* 0x0000220000000a00 */
[----:B------:R-:W-:Y:S01]  /*0f00*/  IMAD.MOV.U32 R6, RZ, RZ, R18 ;  /* 0x000000ffff067224 */ /* 0x000fe200078e0012 */
[----:B--2---:R2:W-:Y:S01]  /*0f10*/  STL.64 [R1+0x8], R8 ;  /* 0x0000080801007387 */ /* 0x0045e20000100a00 */
[----:B---3--:R-:W-:-:S02]  /*0f20*/  IMAD.U32 R4, RZ, RZ, UR4 ;  /* 0x00000004ff047e24 */ /* 0x008fc4000f8e00ff */
[----:B------:R-:W-:Y:S01]  /*0f30*/  IMAD.U32 R5, RZ, RZ, UR5 ;  /* 0x00000005ff057e24 */ /* 0x000fe2000f8e00ff */
[----:B-1----:R2:W-:Y:S01]  /*0f40*/  STL.64 [R1+0x10], R2 ;  /* 0x0000100201007387 */ /* 0x0025e20000100a00 */
[----:B------:R-:W-:-:S03]  /*0f50*/  IMAD.MOV.U32 R7, RZ, RZ, R17 ;  /* 0x000000ffff077224 */ /* 0x000fc600078e0011 */
[----:B0---4-:R2:W-:Y:S04]  /*0f60*/  STL [R1], R0 ;  /* 0x0000000001007387 */ /* 0x0115e80000100800 */
[----:B------:R-:W-:-:S07]  /*0f70*/  LEPC R20, `(.L_x_12) ;  /* 0x000000001014794e */ /* 0x000fce0000000000 */
[----:B--2---:R-:W-:Y:S05]  /*0f80*/  CALL.ABS.NOINC R12 ;  /* 0x000000000c007343 */ /* 0x004fea0003c00000 */
.L_x_12:
[----:B------:R-:W0:Y:S02]  /*0f90*/  LDC.64 R4, c[0x4][0x48] ;  /* 0x01001200ff047b82 */ /* 0x000e240000000a00 */
[----:B0-----:R-:W2:Y:S02]  /*0fa0*/  LDG.E R0, desc[UR36][R4.64] ;  /* 0x0000002404007981 */ /* 0x001ea4000c1e1900 */
[----:B--2---:R-:W-:-:S05]  /*0fb0*/  VIADD R3, R0, 0x1 ;  /* 0x0000000100037836 */ /* 0x004fca0000000000 */
[----:B------:R0:W-:Y:S02]  /*0fc0*/  STG.E desc[UR36][R4.64], R3 ;  /* 0x0000000304007986 */ /* 0x0001e4000c101924 */
.L_x_6:
[----:B0-----:R-:W0:Y:S02]  /*0fd0*/  LDC.64 R4, c[0x4][0x50] ;  /* 0x01001400ff047b82 */ /* 0x001e240000000a00 */
[----:B0-----:R-:W2:Y:S02]  /*0fe0*/  LDG.E R4, desc[UR36][R4.64] ;  /* 0x0000002404047981 */ /* 0x001ea4000c1e1900 */
[----:B--2---:R-:W-:-:S13]  /*0ff0*/  ISETP.NE.AND P0, PT, R4, RZ, PT ;  /* 0x000000ff0400720c */ /* 0x004fda0003f05270 */
[----:B------:R-:W-:Y:S05]  /*1000*/  @P0 BRA `(.L_x_13) ;  /* 0x0000001000a80947 */ /* 0x000fea0003800000 */
[----:B------:R-:W0:Y:S01]  /*1010*/  LDC R19, c[0x0][0x388] ;  /* 0x0000e200ff137b82 */ /* 0x000e220000000800 */
[----:B------:R-:W1:Y:S01]  /*1020*/  LDCU.64 UR4, c[0x4][0x78] ;  /* 0x01000f00ff0477ac */ /* 0x000e620008000a00 */
[----:B------:R-:W-:Y:S02]  /*1030*/  MOV R0, 0x0 ;  /* 0x0000000000007802 */ /* 0x000fe40000000f00 */
[----:B------:R-:W-:-:S04]  /*1040*/  CS2R R6, SRZ ;  /* 0x0000000000067805 */ /* 0x000fc8000001ff00 */
[----:B------:R2:W3:Y:S01]  /*1050*/  LDC.64 R8, c[0x4][R0] ;  /* 0x0100000000087b82 */ /* 0x0004e20000000a00 */
[----:B-1----:R-:W-:Y:S02]  /*1060*/  IMAD.U32 R4, RZ, RZ, UR4 ;  /* 0x00000004ff047e24 */ /* 0x002fe4000f8e00ff */
[----:B------:R-:W-:Y:S01]  /*1070*/  IMAD.U32 R5, RZ, RZ, UR5 ;  /* 0x00000005ff057e24 */ /* 0x000fe2000f8e00ff */
[----:B0-----:R-:W-:-:S04]  /*1080*/  ISETP.GE.AND P0, PT, R19, 0x1, PT ;  /* 0x000000011300780c */ /* 0x001fc80003f06270 */
[----:B--2---:R-:W-:-:S09]  /*1090*/  P2R R0, PR, RZ, 0x1 ;  /* 0x00000001ff007803 */ /* 0x004fd20000000000 */
[----:B------:R-:W-:-:S07]  /*10a0*/  LEPC R20, `(.L_x_14) ;  /* 0x000000001014794e */ /* 0x000fce0000000000 */
[----:B---3--:R-:W-:Y:S05]  /*10b0*/  CALL.ABS.NOINC R8 ;  /* 0x0000000008007343 */ /* 0x008fea0003c00000 */
.L_x_14:
[----:B------:R-:W-:Y:S01]  /*10c0*/  ISETP.GE.AND P6, PT, R19, 0x1, PT ;  /* 0x000000011300780c */ /* 0x000fe20003fc6270 */
[----:B------:R-:W-:Y:S02]  /*10d0*/  IMAD.MOV.U32 R25, RZ, RZ, -0x1 ;  /* 0xffffffffff197424 */ /* 0x000fe400078e00ff */
[----:B------:R-:W-:-:S10]  /*10e0*/  IMAD.MOV.U32 R23, RZ, RZ, -0x800000 ;  /* 0xff800000ff177424 */ /* 0x000fd400078e00ff */
[----:B------:R-:W-:Y:S05]  /*10f0*/  @!P6 BRA `(.L_x_15) ;  /* 0x0000000800a8e947 */ /* 0x000fea0003800000 */
[----:B------:R-:W0:Y:S01]  /*1100*/  LDC R3, c[0x0][0x388] ;  /* 0x0000e200ff037b82 */ /* 0x000e220000000800 */
[----:B------:R-:W-:Y:S02]  /*1110*/  IMAD.MOV.U32 R23, RZ, RZ, -0x800000 ;  /* 0xff800000ff177424 */ /* 0x000fe400078e00ff */
[----:B------:R-:W-:Y:S02]  /*1120*/  IMAD.MOV.U32 R25, RZ, RZ, -0x1 ;  /* 0xffffffffff197424 */ /* 0x000fe400078e00ff */
[----:B------:R-:W-:Y:S01]  /*1130*/  IMAD.MOV.U32 R0, RZ, RZ, RZ ;  /* 0x000000ffff007224 */ /* 0x000fe200078e00ff */
[C---:B0-----:R-:W-:Y:S02]  /*1140*/  ISETP.GE.U32.AND P1, PT, R3.reuse, 0x10, PT ;  /* 0x000000100300780c */ /* 0x041fe40003f26070 */
[----:B------:R-:W-:-:S04]  /*1150*/  LOP3.LUT R24, R3, 0xf, RZ, 0xc0, !PT ;  /* 0x0000000f03187812 */ /* 0x000fc800078ec0ff */
[----:B------:R-:W-:-:S07]  /*1160*/  ISETP.NE.AND P0, PT, R24, RZ, PT ;  /* 0x000000ff1800720c */ /* 0x000fce0003f05270 */
[----:B------:R-:W-:Y:S06]  /*1170*/  @!P1 BRA `(.L_x_16) ;  /* 0x0000000400409947 */ /* 0x000fec0003800000 */
[----:B------:R-:W0:Y:S01]  /*1180*/  LDCU.64 UR4, c[0x0][0x380] ;  /* 0x00007000ff0477ac */ /* 0x000e220008000a00 */
[----:B------:R-:W-:Y:S01]  /*1190*/  BSSY.RECONVERGENT B0, `(.L_x_16) ;  /* 0x000004e000007945 */ /* 0x000fe20003800200 */
[----:B------:R-:W-:Y:S01]  /*11a0*/  LOP3.LUT R0, R3, 0x7ffffff0, RZ, 0xc0, !PT ;  /* 0x7ffffff003007812 */ /* 0x000fe200078ec0ff */
[----:B------:R-:W-:Y:S02]  /*11b0*/  IMAD.MOV.U32 R23, RZ, RZ, -0x800000 ;  /* 0xff800000ff177424 */ /* 0x000fe400078e00ff */
[----:B------:R-:W-:Y:S02]  /*11c0*/  IMAD.MOV.U32 R25, RZ, RZ, -0x1 ;  /* 0xffffffffff197424 */ /* 0x000fe400078e00ff */
[----:B------:R-:W-:Y:S01]  /*11d0*/  IMAD.MOV.U32 R6, RZ, RZ, RZ ;  /* 0x000000ffff067224 */ /* 0x000fe200078e00ff */
[----:B0-----:R-:W-:-:S04]  /*11e0*/  UIADD3 UR4, UP0, UPT, UR4, 0x20, URZ ;  /* 0x0000002004047890 */ /* 0x001fc8000ff1e0ff */
[----:B------:R-:W-:Y:S02]  /*11f0*/  UIADD3.X UR5, UPT, UPT, URZ, UR5, URZ, UP0, !UPT ;  /* 0x00000005ff057290 */ /* 0x000fe400087fe4ff */
[----:B------:R-:W-:-:S04]  /*1200*/  IMAD.U32 R4, RZ, RZ, UR4 ;  /* 0x00000004ff047e24 */ /* 0x000fc8000f8e00ff */
[----:B------:R-:W-:-:S07]  /*1210*/  IMAD.U32 R5, RZ, RZ, UR5 ;  /* 0x00000005ff057e24 */ /* 0x000fce000f8e00ff */
.L_x_17:
        /* <DEDUP_REMOVED lines=13> */
[----:B------:R-:W5:Y:S01]  /*12f0*/  LDG.E R14, desc[UR36][R4.64+0x14] ;  /* 0x00001424040e7981 */ /* 0x000f62000c1e1900 */
[----:B--2---:R-:W-:-:S04]  /*1300*/  FSETP.GT.AND P3, PT, R22, R23, PT ;  /* 0x000000171600720b */ /* 0x004fc80003f64000 */
[----:B------:R-:W-:Y:S02]  /*1310*/  FSEL R23, R22, R23, P3 ;  /* 0x0000001716177208 */ /* 0x000fe40001800000 */
[----:B------:R-:W2:Y:S02]  /*1320*/  LDG.E R22, desc[UR36][R4.64+0x18] ;  /* 0x0000182404167981 */ /* 0x000ea4000c1e1900 */
[----:B---3--:R-:W-:-:S04]  /*1330*/  FSETP.GT.AND P1, PT, R26, R23, PT ;  /* 0x000000171a00720b */ /* 0x008fc80003f24000 */
[----:B------:R-:W-:Y:S02]  /*1340*/  FSEL R26, R26, R23, P1 ;  /* 0x000000171a1a7208 */ /* 0x000fe40000800000 */
[----:B------:R-:W3:Y:S01]  /*1350*/  LDG.E R23, desc[UR36][R4.64+0x1c] ;  /* 0x00001c2404177981 */ /* 0x000ee2000c1e1900 */
[----:B------:R-:W-:Y:S02]  /*1360*/  SEL R25, R6, R25, P3 ;  /* 0x0000001906197207 */ /* 0x000fe40001800000 */
        /* <DEDUP_REMOVED lines=36> */
[----:B------:R-:W-:Y:S01]  /*15b0*/  @P1 VIADD R25, R6, 0xd ;  /* 0x0000000d06191836 */ /* 0x000fe20000000000 */
[----:B--2---:R-:W-:-:S04]  /*15c0*/  FSETP.GT.AND P2, PT, R22, R13, PT ;  /* 0x0000000d1600720b */ /* 0x004fc80003f44000 */
[----:B------:R-:W-:-:S04]  /*15d0*/  FSEL R22, R22, R13, P2 ;  /* 0x0000000d16167208 */ /* 0x000fc80001000000 */
[----:B---3--:R-:W-:-:S04]  /*15e0*/  FSETP.GT.AND P4, PT, R23, R22, PT ;  /* 0x000000161700720b */ /* 0x008fc80003f84000 */
[----:B------:R-:W-:Y:S01]  /*15f0*/  FSEL R23, R23, R22, P4 ;  /* 0x0000001617177208 */ /* 0x000fe20002000000 */
[----:B------:R-:W-:Y:S01]  /*1600*/  @P2 VIADD R25, R6, 0xe ;  /* 0x0000000e06192836 */ /* 0x000fe20000000000 */
[----:B------:R-:W-:-:S05]  /*1610*/  IADD3 R4, P2, PT, R4, 0x40, RZ ;  /* 0x0000004004047810 */ /* 0x000fca0007f5e0ff */
[----:B------:R-:W-:Y:S02]  /*1620*/  IMAD.X R5, RZ, RZ, R5, P2 ;  /* 0x000000ffff057224 */ /* 0x000fe400010e0605 */
[C---:B------:R-:W-:Y:S02]  /*1630*/  @P4 VIADD R25, R6.reuse, 0xf ;  /* 0x0000000f06194836 */ /* 0x040fe40000000000 */
[----:B------:R-:W-:-:S05]  /*1640*/  VIADD R6, R6, 0x10 ;  /* 0x0000001006067836 */ /* 0x000fca0000000000 */
[----:B------:R-:W-:-:S13]  /*1650*/  ISETP.NE.AND P1, PT, R6, R0, PT ;  /* 0x000000000600720c */ /* 0x000fda0003f25270 */
[----:B------:R-:W-:Y:S05]  /*1660*/  @P1 BRA `(.L_x_17) ;  /* 0xfffffff800ec1947 */ /* 0x000fea000383ffff */
[----:B------:R-:W-:Y:S05]  /*1670*/  BSYNC.RECONVERGENT B0 ;  /* 0x0000000000007941 */ /* 0x000fea0003800200 */
.L_x_16:
[----:B------:R-:W-:Y:S04]  /*1680*/  BSSY.RECONVERGENT B0, `(.L_x_15) ;  /* 0x0000051000007945 */ /* 0x000fe80003800200 */
[----:B------:R-:W-:Y:S05]  /*1690*/  @!P0 BRA `(.L_x_18) ;  /* 0x00000004003c8947 */ /* 0x000fea0003800000 */
[----:B------:R-:W-:Y:S02]  /*16a0*/  ISETP.GE.U32.AND P1, PT, R24, 0x8, PT ;  /* 0x000000081800780c */ /* 0x000fe40003f26070 */
[----:B------:R-:W-:-:S04]  /*16b0*/  LOP3.LUT R8, R3, 0x7, RZ, 0xc0, !PT ;  /* 0x0000000703087812 */ /* 0x000fc800078ec0ff */
[----:B------:R-:W-:-:S07]  /*16c0*/  ISETP.NE.AND P0, PT, R8, RZ, PT ;  /* 0x000000ff0800720c */ /* 0x000fce0003f05270 */
[----:B------:R-:W-:Y:S06]  /*16d0*/  @!P1 BRA `(.L_x_19) ;  /* 0x00000000008c9947 */ /* 0x000fec0003800000 */
        /* <DEDUP_REMOVED lines=35> */
.L_x_19:
        /* <DEDUP_REMOVED lines=24> */
.L_x_20:
[----:B------:R-:W-:Y:S05]  /*1a90*/  @!P4 BRA `(.L_x_18) ;  /* 0x00000000003cc947 */ /* 0x000fea0003800000 */
[----:B------:R-:W0:Y:S01]  /*1aa0*/  LDC.64 R4, c[0x0][0x380] ;  /* 0x0000e000ff047b82 */ /* 0x000e220000000a00 */
[----:B------:R-:W-:Y:S02]  /*1ab0*/  IMAD.MOV R3, RZ, RZ, -R3 ;  /* 0x000000ffff037224 */ /* 0x000fe400078e0a03 */
[----:B0-----:R-:W-:-:S04]  /*1ac0*/  IMAD.WIDE.U32 R4, R0, 0x4, R4 ;  /* 0x0000000400047825 */ /* 0x001fc800078e0004 */
[----:B------:R-:W-:-:S07]  /*1ad0*/  IMAD.MOV.U32 R6, RZ, RZ, R4 ;  /* 0x000000ffff067224 */ /* 0x000fce00078e0004 */
.L_x_21:
[----:B------:R-:W-:-:S06]  /*1ae0*/  IMAD.MOV.U32 R4, RZ, RZ, R6 ;  /* 0x000000ffff047224 */ /* 0x000fcc00078e0006 */
[----:B------:R0:W2:Y:S01]  /*1af0*/  LDG.E R4, desc[UR36][R4.64] ;  /* 0x0000002404047981 */ /* 0x0000a2000c1e1900 */
[----:B------:R-:W-:Y:S01]  /*1b00*/  VIADD R3, R3, 0x1 ;  /* 0x0000000103037836 */ /* 0x000fe20000000000 */
[----:B------:R-:W-:-:S04]  /*1b10*/  IADD3 R6, P2, PT, R6, 0x4, RZ ;  /* 0x0000000406067810 */ /* 0x000fc80007f5e0ff */
[----:B------:R-:W-:Y:S01]  /*1b20*/  ISETP.NE.AND P1, PT, R3, RZ, PT ;  /* 0x000000ff0300720c */ /* 0x000fe20003f25270 */
[----:B0-----:R-:W-:Y:S01]  /*1b30*/  IMAD.X R5, RZ, RZ, R5, P2 ;  /* 0x000000ffff057224 */ /* 0x001fe200010e0605 */
[----:B--2---:R-:W-:-:S04]  /*1b40*/  FSETP.GT.AND P0, PT, R4, R23, PT ;  /* 0x000000170400720b */ /* 0x004fc80003f04000 */
[C---:B------:R-:W-:Y:S01]  /*1b50*/  SEL R25, R0.reuse, R25, P0 ;  /* 0x0000001900197207 */ /* 0x040fe20000000000 */
[----:B------:R-:W-:Y:S01]  /*1b60*/  VIADD R0, R0, 0x1 ;  /* 0x0000000100007836 */ /* 0x000fe20000000000 */
[----:B------:R-:W-:-:S05]  /*1b70*/  FSEL R23, R4, R23, P0 ;  /* 0x0000001704177208 */ /* 0x000fca0000000000 */
[----:B------:R-:W-:Y:S05]  /*1b80*/  @P1 BRA `(.L_x_21) ;  /* 0xfffffffc00d41947 */ /* 0x000fea000383ffff */
.L_x_18:
[----:B------:R-:W-:Y:S05]  /*1b90*/  BSYNC.RECONVERGENT B0 ;  /* 0x0000000000007941 */ /* 0x000fea0003800200 */
.L_x_15:
        /* <DEDUP_REMOVED lines=8> */
.L_x_22:
[----:B------:R-:W0:Y:S01]  /*1c20*/  F2F.F64.F32 R10, R16 ;  /* 0x00000010000a7310 */ /* 0x000e220000201800 */
[----:B------:R1:W-:Y:S01]  /*1c30*/  STL [R1+0x8], R2 ;  /* 0x0000080201007387 */ /* 0x0003e20000100800 */
[----:B------:R1:W2:Y:S01]  /*1c40*/  LDC.64 R8, c[0x4][R19] ;  /* 0x0100000013087b82 */ /* 0x0002a20000000a00 */
[----:B------:R-:W3:Y:S01]  /*1c50*/  LDCU.64 UR4, c[0x4][0x88] ;  /* 0x01001100ff0477ac */ /* 0x000ee20008000a00 */
[----:B------:R-:W-:Y:S02]  /*1c60*/  IMAD.MOV.U32 R6, RZ, RZ, R18 ;  /* 0x000000ffff067224 */ /* 0x000fe400078e0012 */
[----:B------:R-:W-:Y:S01]  /*1c70*/  IMAD.MOV.U32 R7, RZ, RZ, R17 ;  /* 0x000000ffff077224 */ /* 0x000fe200078e0011 */
[----:B0-----:R1:W-:Y:S01]  /*1c80*/  STL.64 [R1], R10 ;  /* 0x0000000a01007387 */ /* 0x0013e20000100a00 */
[----:B---3--:R-:W-:Y:S02]  /*1c90*/  IMAD.U32 R4, RZ, RZ, UR4 ;  /* 0x00000004ff047e24 */ /* 0x008fe4000f8e00ff */
[----:B------:R-:W-:-:S07]  /*1ca0*/  IMAD.U32 R5, RZ, RZ, UR5 ;  /* 0x00000005ff057e24 */ /* 0x000fce000f8e00ff */
[----:B------:R-:W-:-:S07]  /*1cb0*/  LEPC R20, `(.L_x_23) ;  /* 0x000000001014794e */ /* 0x000fce0000000000 */
[----:B-12---:R-:W-:Y:S05]  /*1cc0*/  CALL.ABS.NOINC R8 ;  /* 0x0000000008007343 */ /* 0x006fea0003c00000 */
.L_x_23:
        /* <DEDUP_REMOVED lines=11> */
.L_x_24:
[----:B------:R0:W1:Y:S01]  /*1d80*/  LDC.64 R8, c[0x4][R19] ;  /* 0x0100000013087b82 */ /* 0x0000620000000a00 */
[----:B------:R-:W2:Y:S01]  /*1d90*/  LDCU.64 UR4, c[0x4][0x98] ;  /* 0x01001300ff0477ac */ /* 0x000ea20008000a00 */
[----:B------:R-:W-:Y:S01]  /*1da0*/  FADD R16, -R23, R16 ;  /* 0x0000001017107221 */ /* 0x000fe20000000100 */
[----:B------:R-:W-:Y:S02]  /*1db0*/  ISETP.NE.AND P0, PT, R2, R25, PT ;  /* 0x000000190200720c */ /* 0x000fe40003f05270 */
[----:B------:R-:W-:Y:S02]  /*1dc0*/  CS2R R6, SRZ ;  /* 0x0000000000067805 */ /* 0x000fe4000001ff00 */
[----:B------:R-:W-:Y:S02]  /*1dd0*/  FSETP.GEU.AND P1, PT, |R16|, 9.9999997473787516356e-05, PT ;  /* 0x38d1b7171000780b */ /* 0x000fe40003f2e200 */
[----:B------:R-:W-:Y:S02]  /*1de0*/  P2R R0, PR, RZ, 0x1 ;  /* 0x00000001ff007803 */ /* 0x000fe40000000000 */
[----:B------:R-:W-:Y:S01]  /*1df0*/  P2R R16, PR, RZ, 0x2 ;  /* 0x00000002ff107803 */ /* 0x000fe20000000000 */
[----:B--2---:R-:W-:-:S02]  /*1e00*/  IMAD.U32 R4, RZ, RZ, UR4 ;  /* 0x00000004ff047e24 */ /* 0x004fc4000f8e00ff */
[----:B0-----:R-:W-:-:S07]  /*1e10*/  IMAD.U32 R5, RZ, RZ, UR5 ;  /* 0x00000005ff057e24 */ /* 0x001fce000f8e00ff */
[----:B------:R-:W-:-:S07]  /*1e20*/  LEPC R20, `(.L_x_25) ;  /* 0x000000001014794e */ /* 0x000fce0000000000 */
[----:B-1----:R-:W-:Y:S05]  /*1e30*/  CALL.ABS.NOINC R8 ;  /* 0x0000000008007343 */ /* 0x002fea0003c00000 */
.L_x_25:
[----:B------:R-:W0:Y:S01]  /*1e40*/  LDC.64 R10, c[0x4][0xa8] ;  /* 0x01002a00ff0a7b82 */ /* 0x000e220000000a00 */
[----:B------:R-:W-:Y:S01]  /*1e50*/  ISETP.NE.AND P6, PT, R2, R25, PT ;  /* 0x000000190200720c */ /* 0x000fe20003fc5270 */
[----:B------:R-:W1:Y:S01]  /*1e60*/  LDCU.64 UR4, c[0x4][0xa0] ;  /* 0x01001400ff0477ac */ /* 0x000e620008000a00 */
[----:B------:R-:W-:Y:S02]  /*1e70*/  IMAD.MOV.U32 R6, RZ, RZ, R18 ;  /* 0x000000ffff067224 */ /* 0x000fe400078e0012 */
[----:B------:R-:W-:-:S03]  /*1e80*/  IMAD.MOV.U32 R7, RZ, RZ, R17 ;  /* 0x000000ffff077224 */ /* 0x000fc600078e0011 */
[----:B------:R2:W3:Y:S01]  /*1e90*/  LDC.64 R8, c[0x4][R19] ;  /* 0x0100000013087b82 */ /* 0x0004e20000000a00 */
[----:B-1----:R-:W-:Y:S02]  /*1ea0*/  IMAD.U32 R4, RZ, RZ, UR4 ;  /* 0x00000004ff047e24 */ /* 0x002fe4000f8e00ff */
[----:B------:R-:W-:-:S05]  /*1eb0*/  IMAD.U32 R5, RZ, RZ, UR5 ;  /* 0x00000005ff057e24 */ /* 0x000fca000f8e00ff */
[----:B0-----:R-:W0:Y:S08]  /*1ec0*/  @P6 LDC R10, c[0x4][0xb0] ;  /* 0x01002c00ff0a6b82 */ /* 0x001e300000000800 */
[----:B------:R-:W0:Y:S02]  /*1ed0*/  @P6 LDC R11, c[0x4][0xb4] ;  /* 0x01002d00ff0b6b82 */ /* 0x000e240000000800 */
[----:B0--3--:R2:W-:Y:S02]  /*1ee0*/  STL.64 [R1], R10 ;  /* 0x0000000a01007387 */ /* 0x0095e40000100a00 */
[----:B------:R-:W-:-:S07]  /*1ef0*/  LEPC R20, `(.L_x_26) ;  /* 0x000000001014794e */ /* 0x000fce0000000000 */
[----:B--2---:R-:W-:Y:S05]  /*1f00*/  CALL.ABS.NOINC R8 ;  /* 0x0000000008007343 */ /* 0x004fea0003c00000 */
.L_x_26:
[----:B------:R-:W0:Y:S01]  /*1f10*/  LDC.64 R10, c[0x4][0xa8] ;  /* 0x01002a00ff0a7b82 */ /* 0x000e220000000a00 */
[----:B------:R-:W-:Y:S01]  /*1f20*/  ISETP.NE.AND P6, PT, R16, RZ, PT ;  /* 0x000000ff1000720c */ /* 0x000fe20003fc5270 */
        /* <DEDUP_REMOVED lines=11> */
.L_x_27:
[----:B------:R-:W0:Y:S01]  /*1fe0*/  LDC.64 R10, c[0x4][0xc8] ;  /* 0x01003200ff0a7b82 */ /* 0x000e220000000a00 */
[----:B------:R-:W-:Y:S01]  /*1ff0*/  ISETP.NE.AND P0, PT, R25, 0x217ab, PT ;  /* 0x000217ab1900780c */ /* 0x000fe20003f05270 */
        /* <DEDUP_REMOVED lines=11> */
.L_x_28:
[----:B------:R-:W0:Y:S01]  /*20b0*/  LDC.64 R10, c[0x4][0xe0] ;  /* 0x01003800ff0a7b82 */ /* 0x000e220000000a00 */
[----:B------:R-:W-:Y:S01]  /*20c0*/  ISETP.NE.AND P6, PT, R16, RZ, PT ;  /* 0x000000ff1000720c */ /* 0x000fe20003fc5270 */
[----:B------:R-:W1:Y:S01]  /*20d0*/  LDCU.64 UR4, c[0x4][0xd8] ;  /* 0x01001b00ff0477ac */ /* 0x000e620008000a00 */
[----:B------:R-:W-:Y:S02]  /*20e0*/  IMAD.MOV.U32 R6, RZ, RZ, R18 ;  /* 0x000000ffff067224 */ /* 0x000fe400078e0012 */
[----:B------:R-:W-:Y:S01]  /*20f0*/  ISETP.EQ.AND P0, PT, R2, R25, !P6 ;  /* 0x000000190200720c */ /* 0x000fe20007702270 */
[----:B------:R-:W-:Y:S02]  /*2100*/  IMAD.MOV.U32 R7, RZ, RZ, R17 ;  /* 0x000000ffff077224 */ /* 0x000fe400078e0011 */
[----:B------:R2:W3:Y:S01]  /*2110*/  LDC.64 R8, c[0x4][R19] ;  /* 0x0100000013087b82 */ /* 0x0004e20000000a00 */
[----:B------:R-:W-:Y:S01]  /*2120*/  P2R R16, PR, RZ, 0x1 ;  /* 0x00000001ff107803 */ /* 0x000fe20000000000 */
[----:B-1----:R-:W-:-:S02]  /*2130*/  IMAD.U32 R4, RZ, RZ, UR4 ;  /* 0x00000004ff047e24 */ /* 0x002fc4000f8e00ff */
[----:B------:R-:W-:-:S06]  /*2140*/  IMAD.U32 R5, RZ, RZ, UR5 ;  /* 0x00000005ff057e24 */ /* 0x000fcc000f8e00ff */
[----:B0-----:R-:W0:Y:S08]  /*2150*/  @!P0 LDC R10, c[0x4][0xe8] ;  /* 0x01003a00ff0a8b82 */ /* 0x001e300000000800 */
[----:B------:R-:W0:Y:S02]  /*2160*/  @!P0 LDC R11, c[0x4][0xec] ;  /* 0x01003b00ff0b8b82 */ /* 0x000e240000000800 */
[----:B0--3--:R2:W-:Y:S02]  /*2170*/  STL.64 [R1], R10 ;  /* 0x0000000a01007387 */ /* 0x0095e40000100a00 */
[----:B------:R-:W-:-:S07]  /*2180*/  LEPC R20, `(.L_x_29) ;  /* 0x000000001014794e */ /* 0x000fce0000000000 */
[----:B--2---:R-:W-:Y:S05]  /*2190*/  CALL.ABS.NOINC R8 ;  /* 0x0000000008007343 */ /* 0x004fea0003c00000 */
.L_x_29:
        /* <DEDUP_REMOVED lines=8> */
[----:B0-----:R-:W0:Y:S08]  /*2220*/  @!P6 LDC R8, c[0x4][0x100] ;  /* 0x01004000ff08eb82 */ /* 0x001e300000000800 */
[----:B------:R-:W0:Y:S02]  /*2230*/  @!P6 LDC R9, c[0x4][0x104] ;  /* 0x01004100ff09eb82 */ /* 0x000e240000000800 */
[----:B0--3--:R2:W-:Y:S02]  /*2240*/  STL.64 [R1], R8 ;  /* 0x0000000801007387 */ /* 0x0095e40000100a00 */
[----:B------:R-:W-:-:S07]  /*2250*/  LEPC R20, `(.L_x_30) ;  /* 0x000000001014794e */ /* 0x000fce0000000000 */
[----:B--2---:R-:W-:Y:S05]  /*2260*/  CALL.ABS.NOINC R10 ;  /* 0x000000000a007343 */ /* 0x004fea0003c00000 */
.L_x_30:
[----:B------:R-:W0:Y:S02]  /*2270*/  LDC.64 R4, c[0x4][0x50] ;  /* 0x01001400ff047b82 */ /* 0x000e240000000a00 */
[----:B0-----:R-:W2:Y:S02]  /*2280*/  LDG.E R0, desc[UR36][R4.64] ;  /* 0x0000002404007981 */ /* 0x001ea4000c1e1900 */
[----:B--2---:R-:W-:-:S05]  /*2290*/  VIADD R3, R0, 0x1 ;  /* 0x0000000100037836 */ /* 0x004fca0000000000 */
[----:B------:R0:W-:Y:S02]  /*22a0*/  STG.E desc[UR36][R4.64], R3 ;  /* 0x0000000304007986 */ /* 0x0001e4000c101924 */
.L_x_13:
[----:B0-----:R-:W0:Y:S02]  /*22b0*/  LDC.64 R4, c[0x0][0x390] ;  /* 0x0000e400ff047b82 */ /* 0x001e240000000a00 */
[----:B0-----:R-:W-:Y:S01]  /*22c0*/  STG.E desc[UR36][R4.64], R2 ;  /* 0x0000000204007986 */ /* 0x001fe2000c101924 */
[----:B------:R-:W-:Y:S05]  /*22d0*/  EXIT ;  /* 0x000000000000794d */ /* 0x000fea0003800000 */
.L_x_31:
[----:B------:R-:W-:-:S00]  /*22e0*/  BRA `(.L_x_31) ;  /* 0xfffffffc00fc7947 */ /* 0x000fc0000383ffff */
[----:B------:R-:W-:-:S00]  /*22f0*/  NOP ;  /* 0x0000000000007918 */ /* 0x000fc00000000000 */
        /* <DEDUP_REMOVED lines=8> */
.L_x_89:


//--------------------- .text._Z13sample_kernelPKfimPi --------------------------
	.section	.text._Z13sample_kernelPKfimPi,"ax",@progbits
	.align	128
        .global         _Z13sample_kernelPKfimPi
        .type           _Z13sample_kernelPKfimPi,@function
        .size           _Z13sample_kernelPKfimPi,(.L_x_90 - _Z13sample_kernelPKfimPi)
        .other          _Z13sample_kernelPKfimPi,@"STO_CUDA_ENTRY STV_DEFAULT"
_Z13sample_kernelPKfimPi:
.text._Z13sample_kernelPKfimPi:
[----:B------:R-:W-:Y:S01]  /*0000*/  LDC R1, c[0x0][0x37c] ;  /* 0x0000df00ff017b82 */ /* 0x000fe20000000800 */
[----:B------:R-:W0:Y:S07]  /*0010*/  S2R R0, SR_TID.X ;  /* 0x0000000000007919 */ /* 0x000e2e0000002100 */
[----:B------:R-:W0:Y:S02]  /*0020*/  S2UR UR4, SR_CTAID.X ;  /* 0x00000000000479c3 */ /* 0x000e240000002500 */
[----:B0-----:R-:W-:-:S13]  /*0030*/  LOP3.LUT P0, RZ, R0, UR4, RZ, 0xfc, !PT ;  /* 0x0000000400ff7c12 */ /* 0x001fda000f80fcff */
[----:B------:R-:W-:Y:S05]  /*0040*/  @P0 EXIT ;  /* 0x000000000000094d */ /* 0x000fea0003800000 */
[----:B------:R-:W0:Y:S01]  /*0050*/  LDCU.64 UR8, c[0x0][0x390] ;  /* 0x00007200ff0877ac */ /* 0x000e220008000a00 */
[----:B------:R-:W-:Y:S02]  /*0060*/  IMAD.MOV.U32 R3, RZ, RZ, 0x2f800000 ;  /* 0x2f800000ff037424 */ /* 0x000fe400078e00ff */
[----:B------:R-:W-:Y:S01]  /*0070*/  IMAD.MOV.U32 R7, RZ, RZ, RZ ;  /* 0x000000ffff077224 */ /* 0x000fe200078e00ff */
[----:B------:R-:W1:Y:S01]  /*0080*/  LDCU UR10, c[0x0][0x388] ;  /* 0x00007100ff0a77ac */ /* 0x000e620008000800 */
[----:B0-----:R-:W-:-:S04]  /*0090*/  ULOP3.LUT UR4, UR8, 0xaad26b49, URZ, 0x3c, !UPT ;  /* 0xaad26b4908047892 */ /* 0x001fc8000f8e3cff */
[----:B------:R-:W-:Y:S02]  /*00a0*/  UIMAD UR4, UR4, 0x4182bed5, URZ ;  /* 0x4182bed5040478a4 */ /* 0x000fe4000f8e02ff */
[----:B-1----:R-:W-:Y:S02]  /*00b0*/  UISETP.GE.AND UP0, UPT, UR10, 0x1, UPT ;  /* 0x000000010a00788c */ /* 0x002fe4000bf06270 */
[----:B------:R-:W-:Y:S02]  /*00c0*/  UIADD3 UR5, UPT, UPT, UR4, 0x75bcd15, URZ ;  /* 0x075bcd1504057890 */ /* 0x000fe4000fffe0ff */
[----:B------:R-:W-:Y:S02]  /*00d0*/  UIADD3 UR6, UPT, UPT, UR4, 0x583f19, URZ ;  /* 0x00583f1904067890 */ /* 0x000fe4000fffe0ff */
[----:B------:R-:W-:Y:S02]  /*00e0*/  USHF.R.U32.HI UR7, URZ, 0x2, UR5 ;  /* 0x00000002ff077899 */ /* 0x000fe40008011605 */
[----:B------:R-:W-:-:S02]  /*00f0*/  USHF.L.U32 UR8, UR6, 0x4, URZ ;  /* 0x0000000406087899 */ /* 0x000fc400080006ff */
[----:B------:R-:W-:Y:S02]  /*0100*/  ULOP3.LUT UR7, UR7, UR5, URZ, 0x3c, !UPT ;  /* 0x0000000507077292 */ /* 0x000fe4000f8e3cff */
[----:B------:R-:W-:Y:S02]  /*0110*/  ULOP3.LUT UR5, UR9, 0xf7dcefdd, URZ, 0x3c, !UPT ;  /* 0xf7dcefdd09057892 */ /* 0x000fe4000f8e3cff */
[----:B------:R-:W-:Y:S02]  /*0120*/  USHF.L.U32 UR9, UR7, 0x1, URZ ;  /* 0x0000000107097899 */ /* 0x000fe400080006ff */
[----:B------:R-:W-:Y:S02]  /*0130*/  UIMAD UR5, UR5, -0x658354e5, UR4 ;  /* 0x9a7cab1b050578a4 */ /* 0x000fe4000f8e0204 */
[----:B------:R-:W-:-:S04]  /*0140*/  ULOP3.LUT UR8, UR6, UR8, UR9, 0x96, !UPT ;  /* 0x0000000806087292 */ /* 0x000fc8000f8e9609 */
[----:B------:R-:W-:Y:S01]  /*0150*/  ULOP3.LUT UR8, UR8, UR7, URZ, 0x3c, !UPT ;  /* 0x0000000708087292 */ /* 0x000fe2000f8e3cff */
[----:B------:R-:W0:Y:S03]  /*0160*/  LDCU.64 UR6, c[0x0][0x358] ;  /* 0x00006b00ff0677ac */ /* 0x000e260008000a00 */
[----:B------:R-:W-:-:S06]  /*0170*/  UIADD3 UR5, UPT, UPT, UR5, 0x6a788e, UR8 ;  /* 0x006a788e05057890 */ /* 0x000fcc000fffe008 */
[----:B------:R-:W-:-:S05]  /*0180*/  I2FP.F32.U32 R0, UR5 ;  /* 0x0000000500007c45 */ /* 0x000fca0008201000 */
[----:B------:R-:W-:Y:S01]  /*0190*/  FFMA R0, R0, R3, 1.1641532182693481445e-10 ;  /* 0x2f00000000007423 */ /* 0x000fe20000000003 */
[----:B------:R-:W-:Y:S06]  /*01a0*/  BRA.U !UP0, `(.L_x_32) ;  /* 0x0000000108307547 */ /* 0x000fec000b800000 */
[----:B------:R-:W1:Y:S01]  /*01b0*/  LDC.64 R4, c[0x0][0x380] ;  /* 0x0000e000ff047b82 */ /* 0x000e620000000a00 */
[----:B------:R-:W-:Y:S01]  /*01c0*/  CS2R R6, SRZ ;  /* 0x0000000000067805 */ /* 0x000fe2000001ff00 */
[----:B------:R-:W2:Y:S06]  /*01d0*/  LDCU UR4, c[0x0][0x388] ;  /* 0x00007100ff0477ac */ /* 0x000eac0008000800 */
.L_x_33:
[----:B-1----:R-:W-:-:S06]  /*01e0*/  IMAD.WIDE.U32 R2, R7, 0x4, R4 ;  /* 0x0000000407027825 */ /* 0x002fcc00078e0004 */
[----:B0-----:R-:W3:Y:S02]  /*01f0*/  LDG.E R3, desc[UR6][R2.64] ;  /* 0x0000000602037981 */ /* 0x001ee4000c1e1900 */
[----:B---3--:R-:W-:-:S05]  /*0200*/  FADD R6, R3, R6 ;  /* 0x0000000603067221 */ /* 0x008fca0000000000 */
[----:B------:R-:W-:-:S13]  /*0210*/  FSETP.GTU.AND P0, PT, R0, R6, PT ;  /* 0x000000060000720b */ /* 0x000fda0003f0c000 */
[----:B------:R-:W-:Y:S05]  /*0220*/  @!P0 BRA `(.L_x_32) ;  /* 0x0000000000108947 */ /* 0x000fea0003800000 */
[----:B------:R-:W-:-:S04]  /*0230*/  IADD3 R7, PT, PT, R7, 0x1, RZ ;  /* 0x0000000107077810 */ /* 0x000fc80007ffe0ff */
[----:B--2---:R-:W-:-:S13]  /*0240*/  ISETP.NE.AND P0, PT, R7, UR4, PT ;  /* 0x0000000407007c0c */ /* 0x004fda000bf05270 */
[----:B------:R-:W-:Y:S05]  /*0250*/  @P0 BRA `(.L_x_33) ;  /* 0xfffffffc00e00947 */ /* 0x000fea000383ffff */
[----:B------:R-:W-:-:S07]  /*0260*/  IMAD.MOV.U32 R7, RZ, RZ, RZ ;  /* 0x000000ffff077224 */ /* 0x000fce00078e00ff */
.L_x_32:
[----:B------:R-:W0:Y:S02]  /*0270*/  LDC.64 R2, c[0x0][0x398] ;  /* 0x0000e600ff027b82 */ /* 0x000e240000000a00 */
[----:B0-----:R-:W-:Y:S01]  /*0280*/  STG.E desc[UR6][R2.64], R7 ;  /* 0x0000000702007986 */ /* 0x001fe2000c101906 */
[----:B--2---:R-:W-:Y:S05]  /*0290*/  EXIT ;  /* 0x000000000000794d */ /* 0x004fea0003800000 */
.L_x_34:
        /* <DEDUP_REMOVED lines=14> */
.L_x_90:


//--------------------- .text._Z14softmax_kernelPKfPfi --------------------------
	.section	.text._Z14softmax_kernelPKfPfi,"ax",@progbits
	.align	128
        .global         _Z14softmax_kernelPKfPfi
        .type           _Z14softmax_kernelPKfPfi,@function
        .size           _Z14softmax_kernelPKfPfi,(.L_x_88 - _Z14softmax_kernelPKfPfi)
        .other          _Z14softmax_kernelPKfPfi,@"STO_CUDA_ENTRY STV_DEFAULT"
_Z14softmax_kernelPKfPfi:
.text._Z14softmax_kernelPKfPfi:
[----:B------:R-:W-:Y:S01]  /*0000*/  LDC R1, c[0x0][0x37c] ;  /* 0x0000df00ff017b82 */ /* 0x000fe20000000800 */
[----:B------:R-:W0:Y:S07]  /*0010*/  S2R R0, SR_TID.X ;  /* 0x0000000000007919 */ /* 0x000e2e0000002100 */
[----:B------:R-:W0:Y:S02]  /*0020*/  S2UR UR4, SR_CTAID.X ;  /* 0x00000000000479c3 */ /* 0x000e240000002500 */
[----:B0-----:R-:W-:-:S13]  /*0030*/  LOP3.LUT P0, RZ, R0, UR4, RZ, 0xfc, !PT ;  /* 0x0000000400ff7c12 */ /* 0x001fda000f80fcff */
[----:B------:R-:W-:Y:S05]  /*0040*/  @P0 EXIT ;  /* 0x000000000000094d */ /* 0x000fea0003800000 */
[----:B------:R-:W0:Y:S01]  /*0050*/  LDCU UR6, c[0x0][0x390] ;  /* 0x00007200ff0677ac */ /* 0x000e220008000800 */
[----:B------:R-:W-:Y:S01]  /*0060*/  MOV R0, 0xff800000 ;  /* 0xff80000000007802 */ /* 0x000fe20000000f00 */
[----:B------:R-:W1:Y:S01]  /*0070*/  LDCU.64 UR14, c[0x0][0x358] ;  /* 0x00006b00ff0e77ac */ /* 0x000e620008000a00 */
[----:B0-----:R-:W-:-:S09]  /*0080*/  UISETP.GE.AND UP0, UPT, UR6, 0x1, UPT ;  /* 0x000000010600788c */ /* 0x001fd2000bf06270 */
[----:B-1----:R-:W-:Y:S05]  /*0090*/  BRA.U !UP0, `(.L_x_35) ;  /* 0x0000000108c87547 */ /* 0x002fea000b800000 */
[----:B------:R-:W-:Y:S01]  /*00a0*/  UISETP.GE.U32.AND UP1, UPT, UR6, 0x4, UPT ;  /* 0x000000040600788c */ /* 0x000fe2000bf26070 */
[----:B------:R-:W-:Y:S01]  /*00b0*/  MOV R0, 0xff800000 ;  /* 0xff80000000007802 */ /* 0x000fe20000000f00 */
[----:B------:R-:W-:Y:S01]  /*00c0*/  ULOP3.LUT UR8, UR6, 0x3, URZ, 0xc0, !UPT ;  /* 0x0000000306087892 */ /* 0x000fe2000f8ec0ff */
[----:B------:R-:W-:-:S03]  /*00d0*/  UMOV UR4, URZ ;  /* 0x000000ff00047c82 */ /* 0x000fc60008000000 */
[----:B------:R-:W-:-:S03]  /*00e0*/  UISETP.NE.AND UP0, UPT, UR8, URZ, UPT ;  /* 0x000000ff0800728c */ /* 0x000fc6000bf05270 */
[----:B------:R-:W-:Y:S08]  /*00f0*/  BRA.U !UP1, `(.L_x_36) ;  /* 0x0000000109747547 */ /* 0x000ff0000b800000 */
[----:B------:R-:W0:Y:S01]  /*0100*/  LDCU.64 UR10, c[0x0][0x380] ;  /* 0x00007000ff0a77ac */ /* 0x000e220008000a00 */
[----:B------:R-:W-:Y:S01]  /*0110*/  MOV R0, 0xff800000 ;  /* 0xff80000000007802 */ /* 0x000fe20000000f00 */
[----:B------:R-:W-:-:S04]  /*0120*/  ULOP3.LUT UR4, UR6, 0x7ffffffc, URZ, 0xc0, !UPT ;  /* 0x7ffffffc06047892 */ /* 0x000fc8000f8ec0ff */
[----:B------:R-:W-:Y:S02]  /*0130*/  UIADD3 UR7, UPT, UPT, -UR4, URZ, URZ ;  /* 0x000000ff04077290 */ /* 0x000fe4000fffe1ff */
[----:B0-----:R-:W-:-:S04]  /*0140*/  UIADD3 UR5, UP1, UPT, UR10, 0x8, URZ ;  /* 0x000000080a057890 */ /* 0x001fc8000ff3e0ff */
[----:B------:R-:W-:Y:S02]  /*0150*/  UIADD3.X UR6, UPT, UPT, URZ, UR11, URZ, UP1, !UPT ;  /* 0x0000000bff067290 */ /* 0x000fe40008ffe4ff */
[----:B------:R-:W-:-:S04]  /*0160*/  MOV R2, UR5 ;  /* 0x0000000500027c02 */ /* 0x000fc80008000f00 */
[----:B------:R-:W-:-:S07]  /*0170*/  MOV R3, UR6 ;  /* 0x0000000600037c02 */ /* 0x000fce0008000f00 */
.L_x_37:
[----:B------:R-:W2:Y:S04]  /*0180*/  LDG.E R4, desc[UR14][R2.64+-0x8] ;  /* 0xfffff80e02047981 */ /* 0x000ea8000c1e1900 */
[----:B------:R-:W3:Y:S04]  /*0190*/  LDG.E R5, desc[UR14][R2.64+-0x4] ;  /* 0xfffffc0e02057981 */ /* 0x000ee8000c1e1900 */
[----:B------:R-:W4:Y:S04]  /*01a0*/  LDG.E R6, desc[UR14][R2.64] ;  /* 0x0000000e02067981 */ /* 0x000f28000c1e1900 */
[----:B------:R0:W5:Y:S01]  /*01b0*/  LDG.E R7, desc[UR14][R2.64+0x4] ;  /* 0x0000040e02077981 */ /* 0x000162000c1e1900 */
[----:B------:R-:W-:-:S04]  /*01c0*/  UIADD3 UR7, UPT, UPT, UR7, 0x4, URZ ;  /* 0x0000000407077890 */ /* 0x000fc8000fffe0ff */
[----:B------:R-:W-:Y:S01]  /*01d0*/  UISETP.NE.AND UP1, UPT, UR7, URZ, UPT ;  /* 0x000000ff0700728c */ /* 0x000fe2000bf25270 */
[----:B0-----:R-:W-:-:S04]  /*01e0*/  IADD3 R2, P2, PT, R2, 0x10, RZ ;  /* 0x0000001002027810 */ /* 0x001fc80007f5e0ff */
[----:B------:R-:W-:Y:S02]  /*01f0*/  IADD3.X R3, PT, PT, RZ, R3, RZ, P2, !PT ;  /* 0x00000003ff037210 */ /* 0x000fe400017fe4ff */
[C---:B--2---:R-:W-:Y:S02]  /*0200*/  FSETP.GT.AND P0, PT, R4.reuse, R0, PT ;  /* 0x000000000400720b */ /* 0x044fe40003f04000 */
[----:B------:R-:W-:-:S11]  /*0210*/  FSETP.NEU.AND P1, PT, |R4|, +INF , PT ;  /* 0x7f8000000400780b */ /* 0x000fd60003f2d200 */
[----:B------:R-:W-:Y:S02]  /*0220*/  @P0 FSEL R0, R4, R0, P1 ;  /* 0x0000000004000208 */ /* 0x000fe40000800000 */
[C---:B---3--:R-:W-:Y:S02]  /*0230*/  FSETP.NEU.AND P1, PT, |R5|.reuse, +INF , PT ;  /* 0x7f8000000500780b */ /* 0x048fe40003f2d200 */
[----:B------:R-:W-:-:S13]  /*0240*/  FSETP.GT.AND P0, PT, R5, R0, PT ;  /* 0x000000000500720b */ /* 0x000fda0003f04000 */
[----:B------:R-:W-:Y:S02]  /*0250*/  @P0 FSEL R0, R5, R0, P1 ;  /* 0x0000000005000208 */ /* 0x000fe40000800000 */
[C---:B----4-:R-:W-:Y:S02]  /*0260*/  FSETP.NEU.AND P1, PT, |R6|.reuse, +INF , PT ;  /* 0x7f8000000600780b */ /* 0x050fe40003f2d200 */
[----:B------:R-:W-:-:S13]  /*0270*/  FSETP.GT.AND P0, PT, R6, R0, PT ;  /* 0x000000000600720b */ /* 0x000fda0003f04000 */
[----:B------:R-:W-:Y:S02]  /*0280*/  @P0 FSEL R0, R6, R0, P1 ;  /* 0x0000000006000208 */ /* 0x000fe40000800000 */
[C---:B-----5:R-:W-:Y:S02]  /*0290*/  FSETP.NEU.AND P1, PT, |R7|.reuse, +INF , PT ;  /* 0x7f8000000700780b */ /* 0x060fe40003f2d200 */
[----:B------:R-:W-:-:S13]  /*02a0*/  FSETP.GT.AND P0, PT, R7, R0, PT ;  /* 0x000000000700720b */ /* 0x000fda0003f04000 */
[----:B------:R-:W-:Y:S01]  /*02b0*/  @P0 FSEL R0, R7, R0, P1 ;  /* 0x0000000007000208 */ /* 0x000fe20000800000 */
[----:B------:R-:W-:Y:S06]  /*02c0*/  BRA.U UP1, `(.L_x_37) ;  /* 0xfffffffd01ac7547 */ /* 0x000fec000b83ffff */
.L_x_36:
[----:B------:R-:W-:Y:S05]  /*02d0*/  BRA.U !UP0, `(.L_x_35) ;  /* 0x0000000108387547 */ /* 0x000fea000b800000 */
[----:B------:R-:W0:Y:S01]  /*02e0*/  LDCU.64 UR6, c[0x0][0x380] ;  /* 0x00007000ff0677ac */ /* 0x000e220008000a00 */
[----:B------:R-:W-:Y:S02]  /*02f0*/  UIADD3 UR8, UPT, UPT, -UR8, URZ, URZ ;  /* 0x000000ff08087290 */ /* 0x000fe4000fffe1ff */
[----:B0-----:R-:W-:-:S12]  /*0300*/  UIMAD.WIDE.U32 UR4, UR4, 0x4, UR6 ;  /* 0x00000004040478a5 */ /* 0x001fd8000f8e0006 */
.L_x_38:
[----:B------:R-:W-:Y:S01]  /*0310*/  MOV R3, UR5 ;  /* 0x0000000500037c02 */ /* 0x000fe20008000f00 */
[----:B------:R-:W-:-:S05]  /*0320*/  IMAD.U32 R2, RZ, RZ, UR4 ;  /* 0x00000004ff027e24 */ /* 0x000fca000f8e00ff */
[----:B------:R-:W2:Y:S01]  /*0330*/  LDG.E R3, desc[UR14][R2.64] ;  /* 0x0000000e02037981 */ /* 0x000ea2000c1e1900 */
[----:B------:R-:W-:Y:S02]  /*0340*/  UIADD3 UR4, UP0, UPT, UR4, 0x4, URZ ;  /* 0x0000000404047890 */ /* 0x000fe4000ff1e0ff */
[----:B------:R-:W-:Y:S02]  /*0350*/  UIADD3 UR8, UPT, UPT, UR8, 0x1, URZ ;  /* 0x0000000108087890 */ /* 0x000fe4000fffe0ff */
[----:B------:R-:W-:Y:S02]  /*0360*/  UIADD3.X UR5, UPT, UPT, URZ, UR5, URZ, UP0, !UPT ;  /* 0x00000005ff057290 */ /* 0x000fe400087fe4ff */
[----:B------:R-:W-:Y:S01]  /*0370*/  UISETP.NE.AND UP0, UPT, UR8, URZ, UPT ;  /* 0x000000ff0800728c */ /* 0x000fe2000bf05270 */
[C---:B--2---:R-:W-:Y:S02]  /*0380*/  FSETP.GT.AND P0, PT, R3.reuse, R0, PT ;  /* 0x000000000300720b */ /* 0x044fe40003f04000 */
[----:B------:R-:W-:-:S11]  /*0390*/  FSETP.NEU.AND P1, PT, |R3|, +INF , PT ;  /* 0x7f8000000300780b */ /* 0x000fd60003f2d200 */
[----:B------:R-:W-:Y:S01]  /*03a0*/  @P0 FSEL R0, R3, R0, P1 ;  /* 0x0000000003000208 */ /* 0x000fe20000800000 */
[----:B------:R-:W-:Y:S06]  /*03b0*/  BRA.U UP0, `(.L_x_38) ;  /* 0xfffffffd00d47547 */ /* 0x000fec000b83ffff */
.L_x_35:
[----:B------:R-:W0:Y:S01]  /*03c0*/  LDCU UR6, c[0x0][0x390] ;  /* 0x00007200ff0677ac */ /* 0x000e220008000800 */
[----:B------:R-:W-:Y:S01]  /*03d0*/  HFMA2 R3, -RZ, RZ, 0, 0 ;  /* 0x00000000ff037431 */ /* 0x000fe200000001ff */
[----:B0-----:R-:W-:-:S09]  /*03e0*/  UISETP.GE.AND UP0, UPT, UR6, 0x1, UPT ;  /* 0x000000010600788c */ /* 0x001fd2000bf06270 */
[----:B------:R-:W-:Y:S05]  /*03f0*/  BRA.U !UP0, `(.L_x_39) ;  /* 0x0000000908207547 */ /* 0x000fea000b800000 */
[----:B------:R-:W-:Y:S01]  /*0400*/  UISETP.GE.U32.AND UP0, UPT, UR6, 0x4, UPT ;  /* 0x000000040600788c */ /* 0x000fe2000bf06070 */
[----:B------:R-:W-:Y:S01]  /*0410*/  MOV R3, RZ ;  /* 0x000000ff00037202 */ /* 0x000fe20000000f00 */
[----:B------:R-:W-:Y:S01]  /*0420*/  ULOP3.LUT UR12, UR6, 0x3, URZ, 0xc0, !UPT ;  /* 0x00000003060c7892 */ /* 0x000fe2000f8ec0ff */
[----:B------:R-:W-:-:S06]  /*0430*/  UMOV UR4, URZ ;  /* 0x000000ff00047c82 */ /* 0x000fcc0008000000 */
[----:B------:R-:W-:Y:S05]  /*0440*/  BRA.U !UP0, `(.L_x_40) ;  /* 0x00000005086c7547 */ /* 0x000fea000b800000 */
[----:B------:R-:W0:Y:S01]  /*0450*/  LDCU.128 UR8, c[0x0][0x380] ;  /* 0x00007000ff0877ac */ /* 0x000e220008000c00 */
[----:B------:R-:W-:Y:S01]  /*0460*/  MOV R3, RZ ;  /* 0x000000ff00037202 */ /* 0x000fe20000000f00 */
[----:B------:R-:W-:-:S04]  /*0470*/  ULOP3.LUT UR4, UR6, 0x7ffffffc, URZ, 0xc0, !UPT ;  /* 0x7ffffffc06047892 */ /* 0x000fc8000f8ec0ff */
[----:B------:R-:W-:Y:S02]  /*0480*/  UIADD3 UR7, UPT, UPT, -UR4, URZ, URZ ;  /* 0x000000ff04077290 */ /* 0x000fe4000fffe1ff */
[----:B0-----:R-:W-:Y:S02]  /*0490*/  UIADD3 UR8, UP1, UPT, UR8, 0x8, URZ ;  /* 0x0000000808087890 */ /* 0x001fe4000ff3e0ff */
[----:B------:R-:W-:Y:S02]  /*04a0*/  UIADD3 UR5, UP0, UPT, UR10, 0x8, URZ ;  /* 0x000000080a057890 */ /* 0x000fe4000ff1e0ff */
[----:B------:R-:W-:Y:S02]  /*04b0*/  UIADD3.X UR9, UPT, UPT, URZ, UR9, URZ, UP1, !UPT ;  /* 0x00000009ff097290 */ /* 0x000fe40008ffe4ff */
[----:B------:R-:W-:Y:S01]  /*04c0*/  UIADD3.X UR6, UPT, UPT, URZ, UR11, URZ, UP0, !UPT ;  /* 0x0000000bff067290 */ /* 0x000fe200087fe4ff */
[----:B------:R-:W-:Y:S01]  /*04d0*/  MOV R12, UR8 ;  /* 0x00000008000c7c02 */ /* 0x000fe20008000f00 */
[----:B------:R-:W-:-:S02]  /*04e0*/  IMAD.U32 R2, RZ, RZ, UR5 ;  /* 0x00000005ff027e24 */ /* 0x000fc4000f8e00ff */
[----:B------:R-:W-:Y:S02]  /*04f0*/  MOV R5, UR9 ;  /* 0x0000000900057c02 */ /* 0x000fe40008000f00 */
[----:B------:R-:W-:-:S07]  /*0500*/  MOV R11, UR6 ;  /* 0x00000006000b7c02 */ /* 0x000fce0008000f00 */
.L_x_42:
[----:B------:R-:W-:-:S05]  /*0510*/  MOV R4, R12 ;  /* 0x0000000c00047202 */ /* 0x000fca0000000f00 */
[----:B-1----:R-:W2:Y:S02]  /*0520*/  LDG.E R9, desc[UR14][R4.64+-0x8] ;  /* 0xfffff80e04097981 */ /* 0x002ea4000c1e1900 */
[----:B--2---:R-:W-:-:S04]  /*0530*/  FSETP.GEU.AND P0, PT, R9, RZ, PT ;  /* 0x000000ff0900720b */ /* 0x004fc80003f0e000 */
[----:B------:R-:W-:-:S13]  /*0540*/  FSETP.NEU.OR P0, PT, |R9|, +INF , P0 ;  /* 0x7f8000000900780b */ /* 0x000fda000070d600 */
[----:B0-----:R-:W-:Y:S01]  /*0550*/  @P0 MOV R7, 0x3bbb989d ;  /* 0x3bbb989d00070802 */ /* 0x001fe20000000f00 */
[----:B------:R-:W-:Y:S01]  /*0560*/  @P0 FADD R6, R9, -R0 ;  /* 0x8000000009060221 */ /* 0x000fe20000000000 */
[----:B------:R-:W-:-:S03]  /*0570*/  @P0 MOV R8, 0x437c0000 ;  /* 0x437c000000080802 */ /* 0x000fc60000000f00 */
[----:B------:R-:W-:-:S04]  /*0580*/  @P0 FFMA.SAT R7, R6, R7, 0.5 ;  /* 0x3f00000006070423 */ /* 0x000fc80000002007 */
[----:B------:R-:W-:-:S04]  /*0590*/  @P0 FFMA.RM R7, R7, R8, 12582913 ;  /* 0x4b40000107070423 */ /* 0x000fc80000004008 */
[C---:B------:R-:W-:Y:S01]  /*05a0*/  @P0 FADD R9, R7.reuse, -12583039 ;  /* 0xcb40007f07090421 */ /* 0x040fe20000000000 */
[----:B------:R-:W-:Y:S01]  /*05b0*/  @P0 IMAD.SHL.U32 R8, R7, 0x800000, RZ ;  /* 0x0080000007080824 */ /* 0x000fe200078e00ff */
[----:B------:R-:W-:Y:S02]  /*05c0*/  MOV R7, R11 ;  /* 0x0000000b00077202 */ /* 0x000fe40000000f00 */
[----:B------:R-:W-:-:S04]  /*05d0*/  @P0 FFMA R9, R6, 1.4426950216293334961, -R9 ;  /* 0x3fb8aa3b06090823 */ /* 0x000fc80000000809 */
[----:B------:R-:W-:Y:S01]  /*05e0*/  @P0 FFMA R9, R6, 1.925963033500011079e-08, R9 ;  /* 0x32a5706006090823 */ /* 0x000fe20000000009 */
[----:B------:R-:W-:-:S05]  /*05f0*/  MOV R6, R2 ;  /* 0x0000000200067202 */ /* 0x000fca0000000f00 */
[----:B------:R-:W0:Y:S01]  /*0600*/  @P0 MUFU.EX2 R9, R9 ;  /* 0x0000000900090308 */ /* 0x000e220000000800 */
[----:B------:R1:W-:Y:S01]  /*0610*/  @!P0 STG.E desc[UR14][R6.64+-0x8], RZ ;  /* 0xfffff8ff06008986 */ /* 0x0003e2000c10190e */
[----:B0-----:R-:W-:-:S05]  /*0620*/  @P0 FMUL R8, R8, R9 ;  /* 0x0000000908080220 */ /* 0x001fca0000400000 */
[----:B------:R1:W-:Y:S04]  /*0630*/  @P0 STG.E desc[UR14][R6.64+-0x8], R8 ;  /* 0xfffff80806000986 */ /* 0x0003e8000c10190e */
[----:B------:R-:W2:Y:S02]  /*0640*/  LDG.E R11, desc[UR14][R4.64+-0x4] ;  /* 0xfffffc0e040b7981 */ /* 0x000ea4000c1e1900 */
[----:B--2---:R-:W-:-:S04]  /*0650*/  FSETP.GEU.AND P1, PT, R11, RZ, PT ;  /* 0x000000ff0b00720b */ /* 0x004fc80003f2e000 */
[----:B------:R-:W-:-:S13]  /*0660*/  FSETP.NEU.OR P1, PT, |R11|, +INF , P1 ;  /* 0x7f8000000b00780b */ /* 0x000fda0000f2d600 */
[----:B------:R-:W-:Y:S01]  /*0670*/  @P1 MOV R13, 0x3bbb989d ;  /* 0x3bbb989d000d1802 */ /* 0x000fe20000000f00 */
[----:B------:R-:W-:Y:S01]  /*0680*/  @P1 FADD R2, R11, -R0 ;  /* 0x800000000b021221 */ /* 0x000fe20000000000 */
[----:B------:R-:W-:Y:S01]  /*0690*/  @P1 MOV R10, 0x437c0000 ;  /* 0x437c0000000a1802 */ /* 0x000fe20000000f00 */
[----:B------:R1:W-:Y:S02]  /*06a0*/  @!P1 STG.E desc[UR14][R6.64+-0x4], RZ ;  /* 0xfffffcff06009986 */ /* 0x0003e4000c10190e */
[----:B------:R-:W-:-:S04]  /*06b0*/  @P1 FFMA.SAT R9, R2, R13, 0.5 ;  /* 0x3f00000002091423 */ /* 0x000fc8000000200d */
[----:B------:R-:W-:-:S04]  /*06c0*/  @P1 FFMA.RM R9, R9, R10, 12582913 ;  /* 0x4b40000109091423 */ /* 0x000fc8000000400a */
[C---:B------:R-:W-:Y:S01]  /*06d0*/  @P1 FADD R11, R9.reuse, -12583039 ;  /* 0xcb40007f090b1421 */ /* 0x040fe20000000000 */
[----:B------:R-:W-:-:S03]  /*06e0*/  @P1 SHF.L.U32 R9, R9, 0x17, RZ ;  /* 0x0000001709091819 */ /* 0x000fc600000006ff */
[----:B------:R-:W-:-:S04]  /*06f0*/  @P1 FFMA R11, R2, 1.4426950216293334961, -R11 ;  /* 0x3fb8aa3b020b1823 */ /* 0x000fc8000000080b */
[----:B------:R-:W-:-:S04]  /*0700*/  @P1 FFMA R11, R2, 1.925963033500011079e-08, R11 ;  /* 0x32a57060020b1823 */ /* 0x000fc8000000000b */
[----:B------:R-:W0:Y:S02]  /*0710*/  @P1 MUFU.EX2 R2, R11 ;  /* 0x0000000b00021308 */ /* 0x000e240000000800 */
[----:B0-----:R-:W-:-:S05]  /*0720*/  @P1 FMUL R9, R9, R2 ;  /* 0x0000000209091220 */ /* 0x001fca0000400000 */
[----:B------:R1:W-:Y:S04]  /*0730*/  @P1 STG.E desc[UR14][R6.64+-0x4], R9 ;  /* 0xfffffc0906001986 */ /* 0x0003e8000c10190e */
[----:B------:R-:W2:Y:S02]  /*0740*/  LDG.E R13, desc[UR14][R4.64] ;  /* 0x0000000e040d7981 */ /* 0x000ea4000c1e1900 */
[----:B--2---:R-:W-:-:S04]  /*0750*/  FSETP.GEU.AND P2, PT, R13, RZ, PT ;  /* 0x000000ff0d00720b */ /* 0x004fc80003f4e000 */
[----:B------:R-:W-:-:S13]  /*0760*/  FSETP.NEU.OR P2, PT, |R13|, +INF , P2 ;  /* 0x7f8000000d00780b */ /* 0x000fda000174d600 */
[----:B------:R-:W-:Y:S01]  /*0770*/  @P2 MOV R15, 0x3bbb989d ;  /* 0x3bbb989d000f2802 */ /* 0x000fe20000000f00 */
[----:B------:R-:W-:Y:S01]  /*0780*/  @P2 FADD R2, R13, -R0 ;  /* 0x800000000d022221 */ /* 0x000fe20000000000 */
[----:B------:R-:W-:Y:S01]  /*0790*/  @P2 IMAD.MOV.U32 R13, RZ, RZ, 0x437c0000 ;  /* 0x437c0000ff0d2424 */ /* 0x000fe200078e00ff */
[----:B------:R1:W-:Y:S02]  /*07a0*/  @!P2 STG.E desc[UR14][R6.64], RZ ;  /* 0x000000ff0600a986 */ /* 0x0003e4000c10190e */
[----:B------:R-:W-:-:S04]  /*07b0*/  @P2 FFMA.SAT R10, R2, R15, 0.5 ;  /* 0x3f000000020a2423 */ /* 0x000fc8000000200f */
[----:B------:R-:W-:-:S04]  /*07c0*/  @P2 FFMA.RM R10, R10, R13, 12582913 ;  /* 0x4b4000010a0a2423 */ /* 0x000fc8000000400d */
[C---:B------:R-:W-:Y:S01]  /*07d0*/  @P2 FADD R11, R10.reuse, -12583039 ;  /* 0xcb40007f0a0b2421 */ /* 0x040fe20000000000 */
[----:B------:R-:W-:-:S03]  /*07e0*/  @P2 SHF.L.U32 R10, R10, 0x17, RZ ;  /* 0x000000170a0a2819 */ /* 0x000fc600000006ff */
[----:B------:R-:W-:-:S04]  /*07f0*/  @P2 FFMA R11, R2, 1.4426950216293334961, -R11 ;  /* 0x3fb8aa3b020b2823 */ /* 0x000fc8000000080b */
[----:B------:R-:W-:-:S06]  /*0800*/  @P2 FFMA R11, R2, 1.925963033500011079e-08, R11 ;  /* 0x32a57060020b2823 */ /* 0x000fcc000000000b */
[----:B------:R-:W0:Y:S02]  /*0810*/  @P2 MUFU.EX2 R11, R11 ;  /* 0x0000000b000b2308 */ /* 0x000e240000000800 */
[----:B0-----:R-:W-:-:S05]  /*0820*/  @P2 FMUL R10, R10, R11 ;  /* 0x0000000b0a0a2220 */ /* 0x001fca0000400000 */
[----:B------:R1:W-:Y:S04]  /*0830*/  @P2 STG.E desc[UR14][R6.64], R10 ;  /* 0x0000000a06002986 */ /* 0x0003e8000c10190e */
[----:B------:R-:W2:Y:S01]  /*0840*/  LDG.E R13, desc[UR14][R4.64+0x4] ;  /* 0x0000040e040d7981 */ /* 0x000ea2000c1e1900 */
[----:B------:R-:W-:Y:S01]  /*0850*/  @P0 FADD R3, R3, R8 ;  /* 0x0000000803030221 */ /* 0x000fe20000000000 */
[----:B------:R-:W-:Y:S01]  /*0860*/  UIADD3 UR7, UPT, UPT, UR7, 0x4, URZ ;  /* 0x0000000407077890 */ /* 0x000fe2000fffe0ff */
[----:B------:R-:W-:Y:S02]  /*0870*/  IADD3 R12, P0, PT, R4, 0x10, RZ ;  /* 0x00000010040c7810 */ /* 0x000fe40007f1e0ff */
[----:B------:R-:W-:Y:S01]  /*0880*/  @P1 FADD R3, R3, R9 ;  /* 0x0000000903031221 */ /* 0x000fe20000000000 */
[----:B------:R-:W-:Y:S01]  /*0890*/  UISETP.NE.AND UP0, UPT, UR7, URZ, UPT ;  /* 0x000000ff0700728c */ /* 0x000fe2000bf05270 */
[----:B------:R-:W-:-:S02]  /*08a0*/  IADD3 R2, P4, PT, R6, 0x10, RZ ;  /* 0x0000001006027810 */ /* 0x000fc40007f9e0ff */
[----:B------:R-:W-:Y:S01]  /*08b0*/  @P2 FADD R3, R3, R10 ;  /* 0x0000000a03032221 */ /* 0x000fe20000000000 */
[----:B--2---:R-:W-:-:S04]  /*08c0*/  FSETP.GEU.AND P3, PT, R13, RZ, PT ;  /* 0x000000ff0d00720b */ /* 0x004fc80003f6e000 */
[----:B------:R-:W-:-:S13]  /*08d0*/  FSETP.NEU.OR P3, PT, |R13|, +INF , P3 ;  /* 0x7f8000000d00780b */ /* 0x000fda0001f6d600 */
[----:B------:R1:W-:Y:S01]  /*08e0*/  @!P3 STG.E desc[UR14][R6.64+0x4], RZ ;  /* 0x000004ff0600b986 */ /* 0x0003e2000c10190e */
[----:B------:R-:W-:Y:S05]  /*08f0*/  @!P3 BRA `(.L_x_41) ;  /* 0x000000000034b947 */ /* 0x000fea0003800000 */
[----:B-1----:R-:W-:Y:S02]  /*0900*/  HFMA2 R9, -RZ, RZ, 0.96630859375, -0.0022525787353515625 ;  /* 0x3bbb989dff097431 */ /* 0x002fe400000001ff */
[----:B------:R-:W-:Y:S01]  /*0910*/  FADD R8, R13, -R0 ;  /* 0x800000000d087221 */ /* 0x000fe20000000000 */
[----:B------:R-:W-:-:S03]  /*0920*/  MOV R10, 0x437c0000 ;  /* 0x437c0000000a7802 */ /* 0x000fc60000000f00 */
[----:B------:R-:W-:-:S04]  /*0930*/  FFMA.SAT R9, R8, R9, 0.5 ;  /* 0x3f00000008097423 */ /* 0x000fc80000002009 */
[----:B------:R-:W-:-:S04]  /*0940*/  FFMA.RM R9, R9, R10, 12582913 ;  /* 0x4b40000109097423 */ /* 0x000fc8000000400a */
[C---:B------:R-:W-:Y:S01]  /*0950*/  FADD R11, R9.reuse, -12583039 ;  /* 0xcb40007f090b7421 */ /* 0x040fe20000000000 */
[----:B------:R-:W-:-:S03]  /*0960*/  SHF.L.U32 R9, R9, 0x17, RZ ;  /* 0x0000001709097819 */ /* 0x000fc600000006ff */
[----:B------:R-:W-:-:S04]  /*0970*/  FFMA R11, R8, 1.4426950216293334961, -R11 ;  /* 0x3fb8aa3b080b7823 */ /* 0x000fc8000000080b */
[----:B------:R-:W-:-:S04]  /*0980*/  FFMA R11, R8, 1.925963033500011079e-08, R11 ;  /* 0x32a57060080b7823 */ /* 0x000fc8000000000b */
[----:B------:R-:W0:Y:S02]  /*0990*/  MUFU.EX2 R8, R11 ;  /* 0x0000000b00087308 */ /* 0x000e240000000800 */
[----:B0-----:R-:W-:-:S04]  /*09a0*/  FMUL R8, R9, R8 ;  /* 0x0000000809087220 */ /* 0x001fc80000400000 */
[----:B------:R-:W-:Y:S01]  /*09b0*/  FADD R3, R3, R8 ;  /* 0x0000000803037221 */ /* 0x000fe20000000000 */
[----:B------:R0:W-:Y:S06]  /*09c0*/  STG.E desc[UR14][R6.64+0x4], R8 ;  /* 0x0000040806007986 */ /* 0x0001ec000c10190e */
.L_x_41:
[----:B------:R-:W-:Y:S02]  /*09d0*/  IADD3.X R5, PT, PT, RZ, R5, RZ, P0, !PT ;  /* 0x00000005ff057210 */ /* 0x000fe400007fe4ff */
[----:B------:R-:W-:Y:S01]  /*09e0*/  IADD3.X R11, PT, PT, RZ, R7, RZ, P4, !PT ;  /* 0x00000007ff0b7210 */ /* 0x000fe200027fe4ff */
[----:B------:R-:W-:Y:S06]  /*09f0*/  BRA.U UP0, `(.L_x_42) ;  /* 0xfffffff900c47547 */ /* 0x000fec000b83ffff */
.L_x_40:
[----:B------:R-:W-:-:S09]  /*0a00*/  UISETP.NE.AND UP0, UPT, UR12, URZ, UPT ;  /* 0x000000ff0c00728c */ /* 0x000fd2000bf05270 */
[----:B------:R-:W-:Y:S05]  /*0a10*/  BRA.U !UP0, `(.L_x_39) ;  /* 0x0000000108987547 */ /* 0x000fea000b800000 */
[----:B------:R-:W2:Y:S02]  /*0a20*/  LDCU.128 UR8, c[0x0][0x380] ;  /* 0x00007000ff0877ac */ /* 0x000ea40008000c00 */
[----:B--2---:R-:W-:Y:S02]  /*0a30*/  UIMAD.WIDE.U32 UR6, UR4, 0x4, UR10 ;  /* 0x00000004040678a5 */ /* 0x004fe4000f8e000a */
[----:B------:R-:W-:Y:S02]  /*0a40*/  UIADD3 UR10, UPT, UPT, -UR12, URZ, URZ ;  /* 0x000000ff0c0a7290 */ /* 0x000fe4000fffe1ff */
[----:B------:R-:W-:Y:S02]  /*0a50*/  UIMAD.WIDE.U32 UR4, UR4, 0x4, UR8 ;  /* 0x00000004040478a5 */ /* 0x000fe4000f8e0008 */
[----:B------:R-:W-:Y:S01]  /*0a60*/  IMAD.U32 R4, RZ, RZ, UR6 ;  /* 0x00000006ff047e24 */ /* 0x000fe2000f8e00ff */
[----:B------:R-:W-:Y:S02]  /*0a70*/  MOV R5, UR7 ;  /* 0x0000000700057c02 */ /* 0x000fe40008000f00 */
[----:B01----:R-:W-:-:S02]  /*0a80*/  MOV R6, UR6 ;  /* 0x0000000600067c02 */ /* 0x003fc40008000f00 */
[----:B------:R-:W-:Y:S02]  /*0a90*/  MOV R7, UR7 ;  /* 0x0000000700077c02 */ /* 0x000fe40008000f00 */
[----:B------:R-:W-:-:S07]  /*0aa0*/  MOV R8, R4 ;  /* 0x0000000400087202 */ /* 0x000fce0000000f00 */
.L_x_44:
[----:B01----:R-:W-:Y:S02]  /*0ab0*/  MOV R4, UR4 ;  /* 0x0000000400047c02 */ /* 0x003fe40008000f00 */
[----:B------:R-:W-:-:S05]  /*0ac0*/  MOV R5, UR5 ;  /* 0x0000000500057c02 */ /* 0x000fca0008000f00 */
[----:B------:R0:W2:Y:S01]  /*0ad0*/  LDG.E R9, desc[UR14][R4.64] ;  /* 0x0000000e04097981 */ /* 0x0000a2000c1e1900 */
[----:B------:R-:W-:Y:S02]  /*0ae0*/  UIADD3 UR4, UP0, UPT, UR4, 0x4, URZ ;  /* 0x0000000404047890 */ /* 0x000fe4000ff1e0ff */
[----:B------:R-:W-:Y:S02]  /*0af0*/  UIADD3 UR10, UPT, UPT, UR10, 0x1, URZ ;  /* 0x000000010a0a7890 */ /* 0x000fe4000fffe0ff */
[----:B------:R-:W-:Y:S02]  /*0b00*/  UIADD3.X UR5, UPT, UPT, URZ, UR5, URZ, UP0, !UPT ;  /* 0x00000005ff057290 */ /* 0x000fe400087fe4ff */
[----:B------:R-:W-:Y:S01]  /*0b10*/  UISETP.NE.AND UP0, UPT, UR10, URZ, UPT ;  /* 0x000000ff0a00728c */ /* 0x000fe2000bf05270 */
[----:B0-----:R-:W-:Y:S01]  /*0b20*/  IMAD.MOV.U32 R4, RZ, RZ, R8 ;  /* 0x000000ffff047224 */ /* 0x001fe200078e0008 */
[----:B------:R-:W-:-:S04]  /*0b30*/  MOV R5, R7 ;  /* 0x0000000700057202 */ /* 0x000fc80000000f00 */
[----:B------:R-:W-:Y:S02]  /*0b40*/  IADD3 R8, P1, PT, R4, 0x4, RZ ;  /* 0x0000000404087810 */ /* 0x000fe40007f3e0ff */
[----:B--2---:R-:W-:-:S04]  /*0b50*/  FSETP.GEU.AND P0, PT, R9, RZ, PT ;  /* 0x000000ff0900720b */ /* 0x004fc80003f0e000 */
[----:B------:R-:W-:-:S13]  /*0b60*/  FSETP.NEU.OR P0, PT, |R9|, +INF , P0 ;  /* 0x7f8000000900780b */ /* 0x000fda000070d600 */
[----:B------:R0:W-:Y:S01]  /*0b70*/  @!P0 STG.E desc[UR14][R4.64], RZ ;  /* 0x000000ff04008986 */ /* 0x0001e2000c10190e */
[----:B------:R-:W-:Y:S05]  /*0b80*/  @!P0 BRA `(.L_x_43) ;  /* 0x0000000000348947 */ /* 0x000fea0003800000 */
[----:B------:R-:W-:Y:S02]  /*0b90*/  HFMA2 R7, -RZ, RZ, 0.96630859375, -0.0022525787353515625 ;  /* 0x3bbb989dff077431 */ /* 0x000fe400000001ff */
[----:B------:R-:W-:Y:S01]  /*0ba0*/  FADD R2, R9, -R0 ;  /* 0x8000000009027221 */ /* 0x000fe20000000000 */
[----:B------:R-:W-:-:S03]  /*0bb0*/  MOV R9, 0x437c0000 ;  /* 0x437c000000097802 */ /* 0x000fc60000000f00 */
[----:B------:R-:W-:-:S04]  /*0bc0*/  FFMA.SAT R6, R2, R7, 0.5 ;  /* 0x3f00000002067423 */ /* 0x000fc80000002007 */
[----:B------:R-:W-:-:S04]  /*0bd0*/  FFMA.RM R6, R6, R9, 12582913 ;  /* 0x4b40000106067423 */ /* 0x000fc80000004009 */
[C---:B------:R-:W-:Y:S01]  /*0be0*/  FADD R7, R6.reuse, -12583039 ;  /* 0xcb40007f06077421 */ /* 0x040fe20000000000 */
[----:B------:R-:W-:-:S03]  /*0bf0*/  SHF.L.U32 R6, R6, 0x17, RZ ;  /* 0x0000001706067819 */ /* 0x000fc600000006ff */
[----:B------:R-:W-:-:S04]  /*0c00*/  FFMA R7, R2, 1.4426950216293334961, -R7 ;  /* 0x3fb8aa3b02077823 */ /* 0x000fc80000000807 */
[----:B------:R-:W-:-:S06]  /*0c10*/  FFMA R7, R2, 1.925963033500011079e-08, R7 ;  /* 0x32a5706002077823 */ /* 0x000fcc0000000007 */
[----:B------:R-:W1:Y:S02]  /*0c20*/  MUFU.EX2 R7, R7 ;  /* 0x0000000700077308 */ /* 0x000e640000000800 */
[----:B-1----:R-:W-:-:S04]  /*0c30*/  FMUL R6, R6, R7 ;  /* 0x0000000706067220 */ /* 0x002fc80000400000 */
[----:B------:R-:W-:Y:S01]  /*0c40*/  FADD R3, R3, R6 ;  /* 0x0000000603037221 */ /* 0x000fe20000000000 */
[----:B------:R1:W-:Y:S06]  /*0c50*/  STG.E desc[UR14][R4.64], R6 ;  /* 0x0000000604007986 */ /* 0x0003ec000c10190e */
.L_x_43:
[----:B------:R-:W-:Y:S01]  /*0c60*/  IADD3.X R7, PT, PT, RZ, R5, RZ, P1, !PT ;  /* 0x00000005ff077210 */ /* 0x000fe20000ffe4ff */
[----:B------:R-:W-:Y:S06]  /*0c70*/  BRA.U UP0, `(.L_x_44) ;  /* 0xfffffffd008c7547 */ /* 0x000fec000b83ffff */
.L_x_39:
[----:B------:R-:W2:Y:S02]  /*0c80*/  LDC R0, c[0x0][0x390] ;  /* 0x0000e400ff007b82 */ /* 0x000ea40000000800 */
[----:B--2---:R-:W-:-:S04]  /*0c90*/  ISETP.GE.AND P0, PT, R0, 0x1, PT ;  /* 0x000000010000780c */ /* 0x004fc80003f06270 */
[----:B------:R-:W-:-:S13]  /*0ca0*/  FSETP.LEU.OR P0, PT, R3, RZ, !P0 ;  /* 0x000000ff0300720b */ /* 0x000fda000470b400 */
[----:B------:R-:W-:Y:S05]  /*0cb0*/  @P0 EXIT ;  /* 0x000000000000094d */ /* 0x000fea0003800000 */
[C---:B------:R-:W-:Y:S01]  /*0cc0*/  ISETP.GE.U32.AND P0, PT, R0.reuse, 0x10, PT ;  /* 0x000000100000780c */ /* 0x040fe20003f06070 */
[----:B------:R-:W-:Y:S01]  /*0cd0*/  HFMA2 R2, -RZ, RZ, 0, 0 ;  /* 0x00000000ff027431 */ /* 0x000fe200000001ff */
[----:B-1----:R-:W-:-:S11]  /*0ce0*/  LOP3.LUT R10, R0, 0xf, RZ, 0xc0, !PT ;  /* 0x0000000f000a7812 */ /* 0x002fd600078ec0ff */
[----:B------:R-:W-:Y:S05]  /*0cf0*/  @!P0 BRA `(.L_x_45) ;  /* 0x0000000c00948947 */ /* 0x000fea0003800000 */
[----:B------:R-:W1:Y:S01]  /*0d00*/  LDCU.64 UR4, c[0x0][0x388] ;  /* 0x00007100ff0477ac */ /* 0x000e620008000a00 */
[----:B------:R-:W-:-:S05]  /*0d10*/  LOP3.LUT R2, R0, 0x7ffffff0, RZ, 0xc0, !PT ;  /* 0x7ffffff000027812 */ /* 0x000fca00078ec0ff */
[----:B0-----:R-:W-:Y:S01]  /*0d20*/  IMAD.MOV R6, RZ, RZ, -R2 ;  /* 0x000000ffff067224 */ /* 0x001fe200078e0a02 */
[----:B-1----:R-:W-:-:S04]  /*0d30*/  UIADD3 UR4, UP0, UPT, UR4, 0x20, URZ ;  /* 0x0000002004047890 */ /* 0x002fc8000ff1e0ff */
[----:B------:R-:W-:Y:S02]  /*0d40*/  UIADD3.X UR5, UPT, UPT, URZ, UR5, URZ, UP0, !UPT ;  /* 0x00000005ff057290 */ /* 0x000fe400087fe4ff */
[----:B------:R-:W-:-:S04]  /*0d50*/  MOV R0, UR4 ;  /* 0x0000000400007c02 */ /* 0x000fc80008000f00 */
[----:B------:R-:W-:-:S07]  /*0d60*/  MOV R7, UR5 ;  /* 0x0000000500077c02 */ /* 0x000fce0008000f00 */
.L_x_62:
[----:B-1----:R-:W-:Y:S02]  /*0d70*/  MOV R4, R0 ;  /* 0x0000000000047202 */ /* 0x002fe40000000f00 */
[----:B------:R-:W-:-:S05]  /*0d80*/  MOV R5, R7 ;  /* 0x0000000700057202 */ /* 0x000fca0000000f00 */
[----:B------:R-:W2:Y:S01]  /*0d90*/  LDG.E R0, desc[UR14][R4.64+-0x20] ;  /* 0xffffe00e04007981 */ /* 0x000ea2000c1e1900 */
[----:B------:R-:W0:Y:S01]  /*0da0*/  MUFU.RCP R8, R3 ;  /* 0x0000000300087308 */ /* 0x000e220000001000 */
[----:B------:R-:W-:-:S04]  /*0db0*/  IADD3 R6, PT, PT, R6, 0x10, RZ ;  /* 0x0000001006067810 */ /* 0x000fc80007ffe0ff */
[----:B------:R-:W-:Y:S01]  /*0dc0*/  ISETP.NE.AND P1, PT, R6, RZ, PT ;  /* 0x000000ff0600720c */ /* 0x000fe20003f25270 */
[----:B0-----:R-:W-:-:S04]  /*0dd0*/  FFMA R7, R8, -R3, 1 ;  /* 0x3f80000008077423 */ /* 0x001fc80000000803 */
[----:B------:R-:W-:Y:S01]  /*0de0*/  FFMA R7, R8, R7, R8 ;  /* 0x0000000708077223 */ /* 0x000fe20000000008 */
[----:B--2---:R-:W0:Y:S03]  /*0df0*/  FCHK P0, R0, R3 ;  /* 0x0000000300007302 */ /* 0x004e260000000000 */
[----:B------:R-:W-:-:S04]  /*0e00*/  FFMA R8, R0, R7, RZ ;  /* 0x0000000700087223 */ /* 0x000fc800000000ff */
[----:B------:R-:W-:-:S04]  /*0e10*/  FFMA R9, R8, -R3, R0 ;  /* 0x8000000308097223 */ /* 0x000fc80000000000 */
[----:B------:R-:W-:Y:S01]  /*0e20*/  FFMA R7, R7, R9, R8 ;  /* 0x0000000907077223 */ /* 0x000fe20000000008 */
[----:B0-----:R-:W-:Y:S06]  /*0e30*/  @!P0 BRA `(.L_x_46) ;  /* 0x0000000000088947 */ /* 0x001fec0003800000 */
[----:B------:R-:W-:-:S07]  /*0e40*/  MOV R8, 0xe60 ;  /* 0x00000e6000087802 */ /* 0x000fce0000000f00 */
[----:B------:R-:W-:Y:S05]  /*0e50*/  CALL.REL.NOINC `($__internal_0_$__cuda_sm3x_div_rn_noftz_f32_slowpath) ;  /* 0x00000018006c7944 */ /* 0x000fea0003c00000 */
.L_x_46:
[----:B------:R-:W2:Y:S01]  /*0e60*/  LDG.E R11, desc[UR14][R4.64+-0x1c] ;  /* 0xffffe40e040b7981 */ /* 0x000ea2000c1e1900 */
[----:B------:R-:W0:Y:S03]  /*0e70*/  MUFU.RCP R0, R3 ;  /* 0x0000000300007308 */ /* 0x000e260000001000 */
[----:B------:R1:W-:Y:S01]  /*0e80*/  STG.E desc[UR14][R4.64+-0x20], R7 ;  /* 0xffffe00704007986 */ /* 0x0003e2000c10190e */
[----:B0-----:R-:W-:-:S04]  /*0e90*/  FFMA R9, R0, -R3, 1 ;  /* 0x3f80000000097423 */ /* 0x001fc80000000803 */
[----:B------:R-:W-:Y:S01]  /*0ea0*/  FFMA R0, R0, R9, R0 ;  /* 0x0000000900007223 */ /* 0x000fe20000000000 */
[----:B--2---:R-:W0:Y:S03]  /*0eb0*/  FCHK P0, R11, R3 ;  /* 0x000000030b007302 */ /* 0x004e260000000000 */
[----:B------:R-:W-:-:S04]  /*0ec0*/  FFMA R8, R0, R11, RZ ;  /* 0x0000000b00087223 */ /* 0x000fc800000000ff */
[----:B------:R-:W-:-:S04]  /*0ed0*/  FFMA R9, R8, -R3, R11 ;  /* 0x8000000308097223 */ /* 0x000fc8000000000b */
[----:B------:R-:W-:Y:S01]  /*0ee0*/  FFMA R9, R0, R9, R8 ;  /* 0x0000000900097223 */ /* 0x000fe20000000008 */
[----:B01----:R-:W-:Y:S06]  /*0ef0*/  @!P0 BRA `(.L_x_47) ;  /* 0x0000000000108947 */ /* 0x003fec0003800000 */
[----:B------:R-:W-:Y:S02]  /*0f00*/  MOV R0, R11 ;  /* 0x0000000b00007202 */ /* 0x000fe40000000f00 */
[----:B------:R-:W-:-:S07]  /*0f10*/  MOV R8, 0xf30 ;  /* 0x00000f3000087802 */ /* 0x000fce0000000f00 */
[----:B------:R-:W-:Y:S05]  /*0f20*/  CALL.REL.NOINC `($__internal_0_$__cuda_sm3x_div_rn_noftz_f32_slowpath) ;  /* 0x0000001800387944 */ /* 0x000fea0003c00000 */
[----:B------:R-:W-:-:S07]  /*0f30*/  IMAD.MOV.U32 R9, RZ, RZ, R7 ;  /* 0x000000ffff097224 */ /* 0x000fce00078e0007 */
.L_x_47:
        /* <DEDUP_REMOVED lines=13> */
.L_x_48:
        /* <DEDUP_REMOVED lines=13> */
[----:B------:R-:W-:-:S07]  /*10e0*/  MOV R9, R7 ;  /* 0x0000000700097202 */ /* 0x000fce0000000f00 */
.L_x_49:
        /* <DEDUP_REMOVED lines=13> */
.L_x_50:
        /* <DEDUP_REMOVED lines=14> */
.L_x_51:
        /* <DEDUP_REMOVED lines=10> */
[----:B------:R-:W-:Y:S01]  /*1340*/  IMAD.MOV.U32 R0, RZ, RZ, R12 ;  /* 0x000000ffff007224 */ /* 0x000fe200078e000c */
[----:B------:R-:W-:-:S07]  /*1350*/  MOV R8, 0x1370 ;  /* 0x0000137000087802 */ /* 0x000fce0000000f00 */
[----:B------:R-:W-:Y:S05]  /*1360*/  CALL.REL.NOINC `($__internal_0_$__cuda_sm3x_div_rn_noftz_f32_slowpath) ;  /* 0x0000001400287944 */ /* 0x000fea0003c00000 */
.L_x_52:
        /* <DEDUP_REMOVED lines=14> */
.L_x_53:
        /* <DEDUP_REMOVED lines=13> */
.L_x_54:
        /* <DEDUP_REMOVED lines=14> */
.L_x_55:
        /* <DEDUP_REMOVED lines=13> */
.L_x_56:
        /* <DEDUP_REMOVED lines=13> */
[----:B------:R-:W-:-:S07]  /*17a0*/  MOV R9, R7 ;  /* 0x0000000700097202 */ /* 0x000fce0000000f00 */
.L_x_57:
        /* <DEDUP_REMOVED lines=13> */
.L_x_58:
        /* <DEDUP_REMOVED lines=14> */
.L_x_59:
        /* <DEDUP_REMOVED lines=13> */
.L_x_60:
        /* <DEDUP_REMOVED lines=14> */
.L_x_61:
[----:B------:R1:W-:Y:S01]  /*1b10*/  STG.E desc[UR14][R4.64+0x1c], R9 ;  /* 0x00001c0904007986 */ /* 0x0003e2000c10190e */
[----:B------:R-:W-:-:S04]  /*1b20*/  IADD3 R0, P0, PT, R4, 0x40, RZ ;  /* 0x0000004004007810 */ /* 0x000fc80007f1e0ff */
[----:B------:R-:W-:Y:S01]  /*1b30*/  IADD3.X R7, PT, PT, RZ, R5, RZ, P0, !PT ;  /* 0x00000005ff077210 */ /* 0x000fe200007fe4ff */
[----:B------:R-:W-:Y:S08]  /*1b40*/  @P1 BRA `(.L_x_62) ;  /* 0xfffffff000881947 */ /* 0x000ff0000383ffff */
.L_x_45:
[----:B------:R-:W-:-:S13]  /*1b50*/  ISETP.NE.AND P0, PT, R10, RZ, PT ;  /* 0x000000ff0a00720c */ /* 0x000fda0003f05270 */
[----:B------:R-:W-:Y:S05]  /*1b60*/  @!P0 EXIT ;  /* 0x000000000000894d */ /* 0x000fea0003800000 */
[----:B------:R-:W2:Y:S01]  /*1b70*/  LDCU UR4, c[0x0][0x390] ;  /* 0x00007200ff0477ac */ /* 0x000ea20008000800 */
[----:B------:R-:W-:Y:S01]  /*1b80*/  ISETP.GE.U32.AND P0, PT, R10, 0x8, PT ;  /* 0x000000080a00780c */ /* 0x000fe20003f06070 */
[----:B--2---:R-:W-:-:S12]  /*1b90*/  ULOP3.LUT UR4, UR4, 0x7, URZ, 0xc0, !UPT ;  /* 0x0000000704047892 */ /* 0x004fd8000f8ec0ff */
[----:B------:R-:W-:Y:S05]  /*1ba0*/  @!P0 BRA `(.L_x_63) ;  /* 0x0000000400bc8947 */ /* 0x000fea0003800000 */
[----:B01----:R-:W0:Y:S02]  /*1bb0*/  LDC.64 R4, c[0x0][0x388] ;  /* 0x0000e200ff047b82 */ /* 0x003e240000000a00 */
[----:B0-----:R-:W-:-:S05]  /*1bc0*/  IMAD.WIDE.U32 R4, R2, 0x4, R4 ;  /* 0x0000000402047825 */ /* 0x001fca00078e0004 */
[----:B------:R-:W2:Y:S01]  /*1bd0*/  LDG.E R9, desc[UR14][R4.64] ;  /* 0x0000000e04097981 */ /* 0x000ea2000c1e1900 */
[----:B------:R-:W0:Y:S02]  /*1be0*/  MUFU.RCP R0, R3 ;  /* 0x0000000300007308 */ /* 0x000e240000001000 */
[----:B0-----:R-:W-:-:S04]  /*1bf0*/  FFMA R7, R0, -R3, 1 ;  /* 0x3f80000000077423 */ /* 0x001fc80000000803 */
[----:B------:R-:W-:Y:S02]  /*1c00*/  FFMA R0, R0, R7, R0 ;  /* 0x0000000700007223 */ /* 0x000fe40000000000 */
[----:B--2---:R-:W0:Y:S02]  /*1c10*/  FCHK P0, R9, R3 ;  /* 0x0000000309007302 */ /* 0x004e240000000000 */
[----:B------:R-:W-:-:S04]  /*1c20*/  FFMA R6, R0, R9, RZ ;  /* 0x0000000900067223 */ /* 0x000fc800000000ff */
[----:B------:R-:W-:-:S04]  /*1c30*/  FFMA R7, R6, -R3, R9 ;  /* 0x8000000306077223 */ /* 0x000fc80000000009 */
[----:B------:R-:W-:Y:S01]  /*1c40*/  FFMA R7, R0, R7, R6 ;  /* 0x0000000700077223 */ /* 0x000fe20000000006 */
[----:B0-----:R-:W-:Y:S06]  /*1c50*/  @!P0 BRA `(.L_x_64) ;  /* 0x00000000000c8947 */ /* 0x001fec0003800000 */
[----:B------:R-:W-:Y:S02]  /*1c60*/  MOV R0, R9 ;  /* 0x0000000900007202 */ /* 0x000fe40000000f00 */
[----:B------:R-:W-:-:S07]  /*1c70*/  MOV R8, 0x1c90 ;  /* 0x00001c9000087802 */ /* 0x000fce0000000f00 */
[----:B------:R-:W-:Y:S05]  /*1c80*/  CALL.REL.NOINC `($__internal_0_$__cuda_sm3x_div_rn_noftz_f32_slowpath) ;  /* 0x0000000800e07944 */ /* 0x000fea0003c00000 */
.L_x_64:
        /* <DEDUP_REMOVED lines=14> */
.L_x_65:
        /* <DEDUP_REMOVED lines=13> */
.L_x_66:
        /* <DEDUP_REMOVED lines=14> */
.L_x_67:
        /* <DEDUP_REMOVED lines=13> */
.L_x_68:
        /* <DEDUP_REMOVED lines=14> */
.L_x_69:
        /* <DEDUP_REMOVED lines=13> */
.L_x_70:
        /* <DEDUP_REMOVED lines=14> */
.L_x_71:
[----:B------:R2:W-:Y:S01]  /*2280*/  STG.E desc[UR14][R4.64+0x1c], R9 ;  /* 0x00001c0904007986 */ /* 0x0005e2000c10190e */
[----:B------:R-:W-:-:S07]  /*2290*/  VIADD R2, R2, 0x8 ;  /* 0x0000000802027836 */ /* 0x000fce0000000000 */
.L_x_63:
[----:B------:R-:W-:-:S13]  /*22a0*/  ISETP.NE.AND P0, PT, RZ, UR4, PT ;  /* 0x00000004ff007c0c */ /* 0x000fda000bf05270 */
[----:B------:R-:W-:Y:S05]  /*22b0*/  @!P0 EXIT ;  /* 0x000000000000894d */ /* 0x000fea0003800000 */
[----:B------:R-:W3:Y:S01]  /*22c0*/  LDCU UR5, c[0x0][0x390] ;  /* 0x00007200ff0577ac */ /* 0x000ee20008000800 */
[----:B------:R-:W-:Y:S02]  /*22d0*/  UISETP.GE.U32.AND UP0, UPT, UR4, 0x4, UPT ;  /* 0x000000040400788c */ /* 0x000fe4000bf06070 */
[----:B---3--:R-:W-:-:S07]  /*22e0*/  ULOP3.LUT UR5, UR5, 0x3, URZ, 0xc0, !UPT ;  /* 0x0000000305057892 */ /* 0x008fce000f8ec0ff */
[----:B------:R-:W-:Y:S05]  /*22f0*/  BRA.U !UP0, `(.L_x_72) ;  /* 0x0000000108e47547 */ /* 0x000fea000b800000 */
[----:B012---:R-:W0:Y:S02]  /*2300*/  LDC.64 R4, c[0x0][0x388] ;  /* 0x0000e200ff047b82 */ /* 0x007e240000000a00 */
        /* <DEDUP_REMOVED lines=13> */
.L_x_73:
        /* <DEDUP_REMOVED lines=14> */
.L_x_74:
        /* <DEDUP_REMOVED lines=13> */
.L_x_75:
        /* <DEDUP_REMOVED lines=14> */
.L_x_76:
[----:B------:R3:W-:Y:S01]  /*2670*/  STG.E desc[UR14][R4.64+0xc], R9 ;  /* 0x00000c0904007986 */ /* 0x0007e2000c10190e */
[----:B------:R-:W-:-:S07]  /*2680*/  VIADD R2, R2, 0x4 ;  /* 0x0000000402027836 */ /* 0x000fce0000000000 */
.L_x_72:
[----:B------:R-:W-:-:S13]  /*2690*/  ISETP.NE.AND P0, PT, RZ, UR5, PT ;  /* 0x00000005ff007c0c */ /* 0x000fda000bf05270 */
[----:B------:R-:W-:Y:S05]  /*26a0*/  @!P0 EXIT ;  /* 0x000000000000894d */ /* 0x000fea0003800000 */
[----:B0123--:R-:W0:Y:S01]  /*26b0*/  LDC.64 R4, c[0x0][0x388] ;  /* 0x0000e200ff047b82 */ /* 0x00fe220000000a00 */
[----:B------:R-:W-:Y:S01]  /*26c0*/  UIADD3 UR4, UPT, UPT, -UR5, URZ, URZ ;  /* 0x000000ff05047290 */ /* 0x000fe2000fffe1ff */
[----:B0-----:R-:W-:-:S11]  /*26d0*/  IMAD.WIDE.U32 R4, R2, 0x4, R4 ;  /* 0x0000000402047825 */ /* 0x001fd600078e0004 */
.L_x_78:
[----:B------:R-:W2:Y:S01]  /*26e0*/  LDG.E R9, desc[UR14][R4.64] ;  /* 0x0000000e04097981 */ /* 0x000ea2000c1e1900 */
[----:B------:R-:W0:Y:S01]  /*26f0*/  MUFU.RCP R0, R3 ;  /* 0x0000000300007308 */ /* 0x000e220000001000 */
[----:B------:R-:W-:-:S04]  /*2700*/  UIADD3 UR4, UPT, UPT, UR4, 0x1, URZ ;  /* 0x0000000104047890 */ /* 0x000fc8000fffe0ff */
[----:B------:R-:W-:Y:S01]  /*2710*/  UISETP.NE.AND UP0, UPT, UR4, URZ, UPT ;  /* 0x000000ff0400728c */ /* 0x000fe2000bf05270 */
[----:B0-----:R-:W-:-:S04]  /*2720*/  FFMA R7, R0, -R3, 1 ;  /* 0x3f80000000077423 */ /* 0x001fc80000000803 */
[----:B------:R-:W-:Y:S01]  /*2730*/  FFMA R0, R0, R7, R0 ;  /* 0x0000000700007223 */ /* 0x000fe20000000000 */
[----:B--2---:R-:W0:Y:S03]  /*2740*/  FCHK P0, R9, R3 ;  /* 0x0000000309007302 */ /* 0x004e260000000000 */
[----:B------:R-:W-:-:S04]  /*2750*/  FFMA R2, R0, R9, RZ ;  /* 0x0000000900027223 */ /* 0x000fc800000000ff */
[----:B------:R-:W-:-:S04]  /*2760*/  FFMA R7, R2, -R3, R9 ;  /* 0x8000000302077223 */ /* 0x000fc80000000009 */
[----:B------:R-:W-:Y:S01]  /*2770*/  FFMA R7, R0, R7, R2 ;  /* 0x0000000700077223 */ /* 0x000fe20000000002 */
[----:B0-----:R-:W-:Y:S06]  /*2780*/  @!P0 BRA `(.L_x_77) ;  /* 0x00000000000c8947 */ /* 0x001fec0003800000 */
[----:B------:R-:W-:Y:S02]  /*2790*/  MOV R0, R9 ;  /* 0x0000000900007202 */ /* 0x000fe40000000f00 */
[----:B------:R-:W-:-:S07]  /*27a0*/  MOV R8, 0x27c0 ;  /* 0x000027c000087802 */ /* 0x000fce0000000f00 */
[----:B------:R-:W-:Y:S05]  /*27b0*/  CALL.REL.NOINC `($__internal_0_$__cuda_sm3x_div_rn_noftz_f32_slowpath) ;  /* 0x0000000000147944 */ /* 0x000fea0003c00000 */
.L_x_77:
[----:B------:R0:W-:Y:S02]  /*27c0*/  STG.E desc[UR14][R4.64], R7 ;  /* 0x0000000704007986 */ /* 0x0001e4000c10190e */
[----:B0-----:R-:W-:-:S04]  /*27d0*/  IADD3 R4, P0, PT, R4, 0x4, RZ ;  /* 0x0000000404047810 */ /* 0x001fc80007f1e0ff */
[----:B------:R-:W-:Y:S01]  /*27e0*/  IADD3.X R5, PT, PT, RZ, R5, RZ, P0, !PT ;  /* 0x00000005ff057210 */ /* 0x000fe200007fe4ff */
[----:B------:R-:W-:Y:S08]  /*27f0*/  BRA.U UP0, `(.L_x_78) ;  /* 0xfffffffd00b87547 */ /* 0x000ff0000b83ffff */
[----:B------:R-:W-:Y:S05]  /*2800*/  EXIT ;  /* 0x000000000000794d */ /* 0x000fea0003800000 */
        .weak           $__internal_0_$__cuda_sm3x_div_rn_noftz_f32_slowpath
        .type           $__internal_0_$__cuda_sm3x_div_rn_noftz_f32_slowpath,@function
        .size           $__internal_0_$__cuda_sm3x_div_rn_noftz_f32_slowpath,(.L_x_88 - $__internal_0_$__cuda_sm3x_div_rn_noftz_f32_slowpath)
$__internal_0_$__cuda_sm3x_div_rn_noftz_f32_slowpath:
[----:B------:R-:W-:Y:S02]  /*2810*/  SHF.R.U32.HI R7, RZ, 0x17, R3 ;  /* 0x00000017ff077819 */ /* 0x000fe40000011603 */
[----:B------:R-:W-:Y:S02]  /*2820*/  SHF.R.U32.HI R9, RZ, 0x17, R0 ;  /* 0x00000017ff097819 */ /* 0x000fe40000011600 */
[----:B------:R-:W-:Y:S02]  /*2830*/  LOP3.LUT R7, R7, 0xff, RZ, 0xc0, !PT ;  /* 0x000000ff07077812 */ /* 0x000fe400078ec0ff */
[----:B------:R-:W-:Y:S02]  /*2840*/  LOP3.LUT R13, R9, 0xff, RZ, 0xc0, !PT ;  /* 0x000000ff090d7812 */ /* 0x000fe400078ec0ff */
[----:B------:R-:W-:Y:S02]  /*2850*/  IADD3 R14, PT, PT, R7, -0x1, RZ ;  /* 0xffffffff070e7810 */ /* 0x000fe40007ffe0ff */
[----:B------:R-:W-:-:S02]  /*2860*/  IADD3 R12, PT, PT, R13, -0x1, RZ ;  /* 0xffffffff0d0c7810 */ /* 0x000fc40007ffe0ff */
[----:B------:R-:W-:Y:S02]  /*2870*/  ISETP.GT.U32.AND P0, PT, R14, 0xfd, PT ;  /* 0x000000fd0e00780c */ /* 0x000fe40003f04070 */
[----:B------:R-:W-:Y:S02]  /*2880*/  MOV R11, R3 ;  /* 0x00000003000b7202 */ /* 0x000fe40000000f00 */
[----:B------:R-:W-:-:S13]  /*2890*/  ISETP.GT.U32.OR P0, PT, R12, 0xfd, P0 ;  /* 0x000000fd0c00780c */ /* 0x000fda0000704470 */
[----:B------:R-:W-:Y:S01]  /*28a0*/  @!P0 MOV R9, RZ ;  /* 0x000000ff00098202 */ /* 0x000fe20000000f00 */
[----:B------:R-:W-:Y:S06]  /*28b0*/  @!P0 BRA `(.L_x_79) ;  /* 0x00000000005c8947 */ /* 0x000fec0003800000 */
[----:B------:R-:W-:Y:S02]  /*28c0*/  FSETP.GTU.FTZ.AND P0, PT, |R0|, +INF , PT ;  /* 0x7f8000000000780b */ /* 0x000fe40003f1c200 */
[----:B------:R-:W-:-:S04]  /*28d0*/  FSETP.GTU.FTZ.AND P2, PT, |R3|, +INF , PT ;  /* 0x7f8000000300780b */ /* 0x000fc80003f5c200 */
[----:B------:R-:W-:-:S13]  /*28e0*/  PLOP3.LUT P0, PT, P0, P2, PT, 0xf8, 0x8f ;  /* 0x00000000008f781c */ /* 0x000fda0000705f70 */
[----:B------:R-:W-:Y:S05]  /*28f0*/  @P0 BRA `(.L_x_80) ;  /* 0x0000000400440947 */ /* 0x000fea0003800000 */
[----:B------:R-:W-:-:S13]  /*2900*/  LOP3.LUT P0, RZ, R11, 0x7fffffff, R0, 0xc8, !PT ;  /* 0x7fffffff0bff7812 */ /* 0x000fda000780c800 */
[----:B------:R-:W-:Y:S05]  /*2910*/  @!P0 BRA `(.L_x_81) ;  /* 0x0000000400348947 */ /* 0x000fea0003800000 */
[C---:B------:R-:W-:Y:S02]  /*2920*/  FSETP.NEU.FTZ.AND P2, PT, |R0|.reuse, +INF , PT ;  /* 0x7f8000000000780b */ /* 0x040fe40003f5d200 */
[----:B------:R-:W-:Y:S02]  /*2930*/  FSETP.NEU.FTZ.AND P3, PT, |R3|, +INF , PT ;  /* 0x7f8000000300780b */ /* 0x000fe40003f7d200 */
[----:B------:R-:W-:-:S11]  /*2940*/  FSETP.NEU.FTZ.AND P0, PT, |R0|, +INF , PT ;  /* 0x7f8000000000780b */ /* 0x000fd60003f1d200 */
[----:B------:R-:W-:Y:S05]  /*2950*/  @!P3 BRA !P2, `(.L_x_81) ;  /* 0x000000040024b947 */ /* 0x000fea0005000000 */
[----:B------:R-:W-:-:S04]  /*2960*/  LOP3.LUT P2, RZ, R0, 0x7fffffff, RZ, 0xc0, !PT ;  /* 0x7fffffff00ff7812 */ /* 0x000fc8000784c0ff */
[----:B------:R-:W-:-:S13]  /*2970*/  PLOP3.LUT P2, PT, P3, P2, PT, 0x2f, 0xf2 ;  /* 0x0000000000f2781c */ /* 0x000fda0001f44577 */
[----:B------:R-:W-:Y:S05]  /*2980*/  @P2 BRA `(.L_x_82) ;  /* 0x0000000400102947 */ /* 0x000fea0003800000 */
[----:B------:R-:W-:-:S04]  /*2990*/  LOP3.LUT P2, RZ, R11, 0x7fffffff, RZ, 0xc0, !PT ;  /* 0x7fffffff0bff7812 */ /* 0x000fc8000784c0ff */
[----:B------:R-:W-:-:S13]  /*29a0*/  PLOP3.LUT P0, PT, P0, P2, PT, 0x2f, 0xf2 ;  /* 0x0000000000f2781c */ /* 0x000fda0000704577 */
[----:B------:R-:W-:Y:S05]  /*29b0*/  @P0 BRA `(.L_x_83) ;  /* 0x0000000000f80947 */ /* 0x000fea0003800000 */
[----:B------:R-:W-:Y:S02]  /*29c0*/  ISETP.GE.AND P0, PT, R12, RZ, PT ;  /* 0x000000ff0c00720c */ /* 0x000fe40003f06270 */
[----:B------:R-:W-:-:S11]  /*29d0*/  ISETP.GE.AND P2, PT, R14, RZ, PT ;  /* 0x000000ff0e00720c */ /* 0x000fd60003f46270 */
[----:B------:R-:W-:Y:S01]  /*29e0*/  @P0 IMAD.MOV.U32 R9, RZ, RZ, RZ ;  /* 0x000000ffff090224 */ /* 0x000fe200078e00ff */
[----:B------:R-:W-:Y:S01]  /*29f0*/  @!P0 MOV R9, 0xffffffc0 ;  /* 0xffffffc000098802 */ /* 0x000fe20000000f00 */
[----:B------:R-:W-:Y:S01]  /*2a00*/  @!P0 FFMA R0, R0, 1.84467440737095516160e+19, RZ ;  /* 0x5f80000000008823 */ /* 0x000fe200000000ff */
[----:B------:R-:W-:Y:S02]  /*2a10*/  @!P2 FFMA R11, R3, 1.84467440737095516160e+19, RZ ;  /* 0x5f800000030ba823 */ /* 0x000fe400000000ff */
[----:B------:R-:W-:-:S07]  /*2a20*/  @!P2 IADD3 R9, PT, PT, R9, 0x40, RZ ;  /* 0x000000400909a810 */ /* 0x000fce0007ffe0ff */
.L_x_79:
[----:B------:R-:W-:Y:S02]  /*2a30*/  LEA R12, R7, 0xc0800000, 0x17 ;  /* 0xc0800000070c7811 */ /* 0x000fe400078eb8ff */
[----:B------:R-:W-:Y:S02]  /*2a40*/  IADD3 R13, PT, PT, R13, -0x7f, RZ ;  /* 0xffffff810d0d7810 */ /* 0x000fe40007ffe0ff */
[----:B------:R-:W-:-:S03]  /*2a50*/  IADD3 R14, PT, PT, -R12, R11, RZ ;  /* 0x0000000b0c0e7210 */ /* 0x000fc60007ffe1ff */
[C---:B------:R-:W-:Y:S01]  /*2a60*/  IMAD R0, R13.reuse, -0x800000, R0 ;  /* 0xff8000000d007824 */ /* 0x040fe200078e0200 */
[----:B------:R0:W1:Y:S01]  /*2a70*/  MUFU.RCP R11, R14 ;  /* 0x0000000e000b7308 */ /* 0x0000620000001000 */
[----:B------:R-:W-:Y:S01]  /*2a80*/  FADD.FTZ R15, -R14, -RZ ;  /* 0x800000ff0e0f7221 */ /* 0x000fe20000010100 */
[----:B0-----:R-:W-:-:S04]  /*2a90*/  IADD3 R14, PT, PT, R13, 0x7f, -R7 ;  /* 0x0000007f0d0e7810 */ /* 0x001fc80007ffe807 */
[----:B------:R-:W-:Y:S01]  /*2aa0*/  IADD3 R14, PT, PT, R14, R9, RZ ;  /* 0x000000090e0e7210 */ /* 0x000fe20007ffe0ff */
[----:B-1----:R-:W-:-:S04]  /*2ab0*/  FFMA R12, R11, R15, 1 ;  /* 0x3f8000000b0c7423 */ /* 0x002fc8000000000f */
[----:B------:R-:W-:-:S04]  /*2ac0*/  FFMA R11, R11, R12, R11 ;  /* 0x0000000c0b0b7223 */ /* 0x000fc8000000000b */
[----:B------:R-:W-:-:S04]  /*2ad0*/  FFMA R12, R0, R11, RZ ;  /* 0x0000000b000c7223 */ /* 0x000fc800000000ff */
[----:B------:R-:W-:-:S04]  /*2ae0*/  FFMA R16, R15, R12, R0 ;  /* 0x0000000c0f107223 */ /* 0x000fc80000000000 */
[----:B------:R-:W-:-:S04]  /*2af0*/  FFMA R12, R11, R16, R12 ;  /* 0x000000100b0c7223 */ /* 0x000fc8000000000c */
[----:B------:R-:W-:-:S04]  /*2b00*/  FFMA R15, R15, R12, R0 ;  /* 0x0000000c0f0f7223 */ /* 0x000fc80000000000 */
[----:B------:R-:W-:-:S05]  /*2b10*/  FFMA R0, R11, R15, R12 ;  /* 0x0000000f0b007223 */ /* 0x000fca000000000c */
[----:B------:R-:W-:-:S04]  /*2b20*/  SHF.R.U32.HI R7, RZ, 0x17, R0 ;  /* 0x00000017ff077819 */ /* 0x000fc80000011600 */
[----:B------:R-:W-:-:S04]  /*2b30*/  LOP3.LUT R7, R7, 0xff, RZ, 0xc0, !PT ;  /* 0x000000ff07077812 */ /* 0x000fc800078ec0ff */
[----:B------:R-:W-:-:S05]  /*2b40*/  IADD3 R13, PT, PT, R7, R14, RZ ;  /* 0x0000000e070d7210 */ /* 0x000fca0007ffe0ff */
[----:B------:R-:W-:-:S05]  /*2b50*/  VIADD R7, R13, 0xffffffff ;  /* 0xffffffff0d077836 */ /* 0x000fca0000000000 */
[----:B------:R-:W-:-:S13]  /*2b60*/  ISETP.GE.U32.AND P0, PT, R7, 0xfe, PT ;  /* 0x000000fe0700780c */ /* 0x000fda0003f06070 */
[----:B------:R-:W-:Y:S05]  /*2b70*/  @!P0 BRA `(.L_x_84) ;  /* 0x0000000000808947 */ /* 0x000fea0003800000 */
[----:B------:R-:W-:-:S13]  /*2b80*/  ISETP.GT.AND P0, PT, R13, 0xfe, PT ;  /* 0x000000fe0d00780c */ /* 0x000fda0003f04270 */
[----:B------:R-:W-:Y:S05]  /*2b90*/  @P0 BRA `(.L_x_85) ;  /* 0x00000000006c0947 */ /* 0x000fea0003800000 */
[----:B------:R-:W-:-:S13]  /*2ba0*/  ISETP.GE.AND P0, PT, R13, 0x1, PT ;  /* 0x000000010d00780c */ /* 0x000fda0003f06270 */
[----:B------:R-:W-:Y:S05]  /*2bb0*/  @P0 BRA `(.L_x_86) ;  /* 0x0000000000980947 */ /* 0x000fea0003800000 */
[----:B------:R-:W-:Y:S02]  /*2bc0*/  ISETP.GE.AND P0, PT, R13, -0x18, PT ;  /* 0xffffffe80d00780c */ /* 0x000fe40003f06270 */
[----:B------:R-:W-:-:S11]  /*2bd0*/  LOP3.LUT R0, R0, 0x80000000, RZ, 0xc0, !PT ;  /* 0x8000000000007812 */ /* 0x000fd600078ec0ff */
[----:B------:R-:W-:Y:S05]  /*2be0*/  @!P0 BRA `(.L_x_86) ;  /* 0x00000000008c8947 */ /* 0x000fea0003800000 */
[-CC-:B------:R-:W-:Y:S01]  /*2bf0*/  FFMA.RZ R7, R11, R15.reuse, R12.reuse ;  /* 0x0000000f0b077223 */ /* 0x180fe2000000c00c */
[C---:B------:R-:W-:Y:S02]  /*2c00*/  IADD3 R14, PT, PT, R13.reuse, 0x20, RZ ;  /* 0x000000200d0e7810 */ /* 0x040fe40007ffe0ff */
[----:B------:R-:W-:Y:S02]  /*2c10*/  ISETP.NE.AND P3, PT, R13, RZ, PT ;  /* 0x000000ff0d00720c */ /* 0x000fe40003f65270 */
[----:B------:R-:W-:Y:S01]  /*2c20*/  LOP3.LUT R9, R7, 0x7fffff, RZ, 0xc0, !PT ;  /* 0x007fffff07097812 */ /* 0x000fe200078ec0ff */
[CCC-:B------:R-:W-:Y:S01]  /*2c30*/  FFMA.RP R7, R11.reuse, R15.reuse, R12.reuse ;  /* 0x0000000f0b077223 */ /* 0x1c0fe2000000800c */
[----:B------:R-:W-:Y:S01]  /*2c40*/  FFMA.RM R12, R11, R15, R12 ;  /* 0x0000000f0b0c7223 */ /* 0x000fe2000000400c */
[----:B------:R-:W-:Y:S02]  /*2c50*/  ISETP.NE.AND P2, PT, R13, RZ, PT ;  /* 0x000000ff0d00720c */ /* 0x000fe40003f45270 */
[----:B------:R-:W-:-:S02]  /*2c60*/  LOP3.LUT R9, R9, 0x800000, RZ, 0xfc, !PT ;  /* 0x0080000009097812 */ /* 0x000fc400078efcff */
[----:B------:R-:W-:Y:S02]  /*2c70*/  IADD3 R11, PT, PT, -R13, RZ, RZ ;  /* 0x000000ff0d0b7210 */ /* 0x000fe40007ffe1ff */
[----:B------:R-:W-:Y:S02]  /*2c80*/  SHF.L.U32 R14, R9, R14, RZ ;  /* 0x0000000e090e7219 */ /* 0x000fe400000006ff */
[----:B------:R-:W-:Y:S02]  /*2c90*/  FSETP.NEU.FTZ.AND P0, PT, R7, R12, PT ;  /* 0x0000000c0700720b */ /* 0x000fe40003f1d000 */
[----:B------:R-:W-:Y:S02]  /*2ca0*/  SEL R12, R11, RZ, P3 ;  /* 0x000000ff0b0c7207 */ /* 0x000fe40001800000 */
[----:B------:R-:W-:Y:S02]  /*2cb0*/  ISETP.NE.AND P2, PT, R14, RZ, P2 ;  /* 0x000000ff0e00720c */ /* 0x000fe40001745270 */
[----:B------:R-:W-:-:S02]  /*2cc0*/  SHF.R.U32.HI R12, RZ, R12, R9 ;  /* 0x0000000cff0c7219 */ /* 0x000fc40000011609 */
[----:B------:R-:W-:Y:S02]  /*2cd0*/  PLOP3.LUT P0, PT, P0, P2, PT, 0xf8, 0x8f ;  /* 0x00000000008f781c */ /* 0x000fe40000705f70 */
[----:B------:R-:W-:Y:S02]  /*2ce0*/  SHF.R.U32.HI R14, RZ, 0x1, R12 ;  /* 0x00000001ff0e7819 */ /* 0x000fe4000001160c */
[----:B------:R-:W-:-:S04]  /*2cf0*/  SEL R7, RZ, 0x1, !P0 ;  /* 0x00000001ff077807 */ /* 0x000fc80004000000 */
[----:B------:R-:W-:-:S04]  /*2d00*/  LOP3.LUT R7, R7, 0x1, R14, 0xf8, !PT ;  /* 0x0000000107077812 */ /* 0x000fc800078ef80e */
[----:B------:R-:W-:-:S04]  /*2d10*/  LOP3.LUT R7, R7, R12, RZ, 0xc0, !PT ;  /* 0x0000000c07077212 */ /* 0x000fc800078ec0ff */
[----:B------:R-:W-:-:S04]  /*2d20*/  IADD3 R7, PT, PT, R14, R7, RZ ;  /* 0x000000070e077210 */ /* 0x000fc80007ffe0ff */
[----:B------:R-:W-:Y:S01]  /*2d30*/  LOP3.LUT R0, R7, R0, RZ, 0xfc, !PT ;  /* 0x0000000007007212 */ /* 0x000fe200078efcff */
[----:B------:R-:W-:Y:S06]  /*2d40*/  BRA `(.L_x_86) ;  /* 0x0000000000347947 */ /* 0x000fec0003800000 */
.L_x_85:
[----:B------:R-:W-:-:S04]  /*2d50*/  LOP3.LUT R0, R0, 0x80000000, RZ, 0xc0, !PT ;  /* 0x8000000000007812 */ /* 0x000fc800078ec0ff */
[----:B------:R-:W-:Y:S01]  /*2d60*/  LOP3.LUT R0, R0, 0x7f800000, RZ, 0xfc, !PT ;  /* 0x7f80000000007812 */ /* 0x000fe200078efcff */
[----:B------:R-:W-:Y:S06]  /*2d70*/  BRA `(.L_x_86) ;  /* 0x0000000000287947 */ /* 0x000fec0003800000 */
.L_x_84:
[----:B------:R-:W-:Y:S01]  /*2d80*/  LEA R0, R14, R0, 0x17 ;  /* 0x000000000e007211 */ /* 0x000fe200078eb8ff */
[----:B------:R-:W-:Y:S06]  /*2d90*/  BRA `(.L_x_86) ;  /* 0x0000000000207947 */ /* 0x000fec0003800000 */
.L_x_83:
[----:B------:R-:W-:-:S04]  /*2da0*/  LOP3.LUT R0, R11, 0x80000000, R0, 0x48, !PT ;  /* 0x800000000b007812 */ /* 0x000fc800078e4800 */
[----:B------:R-:W-:Y:S01]  /*2db0*/  LOP3.LUT R0, R0, 0x7f800000, RZ, 0xfc, !PT ;  /* 0x7f80000000007812 */ /* 0x000fe200078efcff */
[----:B------:R-:W-:Y:S06]  /*2dc0*/  BRA `(.L_x_86) ;  /* 0x0000000000147947 */ /* 0x000fec0003800000 */
.L_x_82:
[----:B------:R-:W-:Y:S01]  /*2dd0*/  LOP3.LUT R0, R11, 0x80000000, R0, 0x48, !PT ;  /* 0x800000000b007812 */ /* 0x000fe200078e4800 */
[----:B------:R-:W-:Y:S06]  /*2de0*/  BRA `(.L_x_86) ;  /* 0x00000000000c7947 */ /* 0x000fec0003800000 */
.L_x_81:
[----:B------:R-:W0:Y:S01]  /*2df0*/  MUFU.RSQ R0, -QNAN ;  /* 0xffc0000000007908 */ /* 0x000e220000001400 */
[----:B------:R-:W-:Y:S05]  /*2e00*/  BRA `(.L_x_86) ;  /* 0x0000000000047947 */ /* 0x000fea0003800000 */
.L_x_80:
[----:B------:R-:W-:-:S07]  /*2e10*/  FADD.FTZ R0, R0, R3 ;  /* 0x0000000300007221 */ /* 0x000fce0000010000 */
.L_x_86:
[----:B------:R-:W-:Y:S01]  /*2e20*/  HFMA2 R9, -RZ, RZ, 0, 0 ;  /* 0x00000000ff097431 */ /* 0x000fe200000001ff */
[----:B0-----:R-:W-:-:S03]  /*2e30*/  MOV R7, R0 ;  /* 0x0000000000077202 */ /* 0x001fc60000000f00 */
[----:B------:R-:W-:Y:S05]  /*2e40*/  RET.REL.NODEC R8 `(_Z14softmax_kernelPKfPfi) ;  /* 0xffffffd0086c7950 */ /* 0x000fea0003c3ffff */
.L_x_87:
        /* <DEDUP_REMOVED lines=11> */
.L_x_88:


//--------------------- .nv.global.init           --------------------------
	.section	.nv.global.init,"aw",@progbits
	.align	4
.nv.global.init:
	.type		mrg32k3aM1SubSeq,@object
	.size		mrg32k3aM1SubSeq,(mrg32k3aM2SubSeq - mrg32k3aM1SubSeq)
mrg32k3aM1SubSeq:
        /*0000*/ 	.byte	0x0b, 0xcc, 0xee, 0x04, 0x73, 0x29, 0x8b, 0x6f, 0xf6, 0x53, 0x03, 0xf6, 0x23, 0xf6, 0xea, 0xda
        /* <DEDUP_REMOVED lines=125> */
	.type		mrg32k3aM2SubSeq,@object
	.size		mrg32k3aM2SubSeq,(mrg32k3aM1 - mrg32k3aM2SubSeq)
mrg32k3aM2SubSeq:
        /* <DEDUP_REMOVED lines=126> */
	.type		mrg32k3aM1,@object
	.size		mrg32k3aM1,(mrg32k3aM1Seq - mrg32k3aM1)
mrg32k3aM1:
        /* <DEDUP_REMOVED lines=144> */
	.type		mrg32k3aM1Seq,@object
	.size		mrg32k3aM1Seq,(mrg32k3aM2 - mrg32k3aM1Seq)
mrg32k3aM1Seq:
        /* <DEDUP_REMOVED lines=144> */
	.type		mrg32k3aM2,@object
	.size		mrg32k3aM2,(mrg32k3aM2Seq - mrg32k3aM2)
mrg32k3aM2:
        /* <DEDUP_REMOVED lines=144> */
	.type		mrg32k3aM2Seq,@object
	.size		mrg32k3aM2Seq,(precalc_xorwow_matrix - mrg32k3aM2Seq)
mrg32k3aM2Seq:
        /* <DEDUP_REMOVED lines=144> */
	.type		precalc_xorwow_matrix,@object
	.size		precalc_xorwow_matrix,(precalc_xorwow_offset_matrix - precalc_xorwow_matrix)
precalc_xorwow_matrix:
        /* <DEDUP_REMOVED lines=6400> */
	.type		precalc_xorwow_offset_matrix,@object
	.size		precalc_xorwow_offset_matrix,($str$2 - precalc_xorwow_offset_matrix)
precalc_xorwow_offset_matrix:
        /* <DEDUP_REMOVED lines=6400> */
	.type		$str$2,@object
	.size		$str$2,($str$1 - $str$2)
$str$2:
        /*353c0*/ 	.byte	0x0a, 0x00
	.type		$str$1,@object
	.size		$str$1,($str$10 - $str$1)
$str$1:
        /*353c2*/ 	.byte	0x25, 0x2e, 0x32, 0x66, 0x20, 0x00
	.type		$str$10,@object
	.size		$str$10,($str$11 - $str$10)
$str$10:
        /*353c8*/ 	.byte	0xe2, 0x9c, 0x85, 0x20, 0x50, 0x41, 0x53, 0x53, 0x00
	.type		$str$11,@object
	.size		$str$11,($str$20 - $str$11)
$str$11:
        /*353d1*/ 	.byte	0xe2, 0x9d, 0x8c, 0x20, 0x46, 0x41, 0x49, 0x4c, 0x00
	.type		$str$20,@object
	.size		$str$20,($str$21 - $str$20)
$str$20:
        /*353da*/ 	.byte	0x56, 0x45, 0x52, 0x49, 0x46, 0x49, 0x45, 0x44, 0x20, 0xe2, 0x9c, 0x85, 0x00
	.type		$str$21,@object
	.size		$str$21,($str$14 - $str$21)
$str$21:
        /*353e7*/ 	.byte	0x44, 0x49, 0x53, 0x50, 0x55, 0x54, 0x45, 0x44, 0x20, 0xe2, 0x9d, 0x8c, 0x00
	.type		$str$14,@object
	.size		$str$14,($str$18 - $str$14)
$str$14:
        /*353f4*/ 	.byte	0xe2, 0x9c, 0x85, 0x20, 0x43, 0x4f, 0x4e, 0x46, 0x49, 0x52, 0x4d, 0x45, 0x44, 0x00
	.type		$str$18,@object
	.size		$str$18,($str$17 - $str$18)
$str$18:
        /*35402*/ 	.byte	0xe2, 0x9d, 0x8c, 0x20, 0x54, 0x45, 0x53, 0x54, 0x20, 0x46, 0x41, 0x49, 0x4c, 0x45, 0x44, 0x00
	.type		$str$17,@object
	.size		$str$17,($str$15 - $str$17)
$str$17:
        /*35412*/ 	.byte	0xe2, 0x9c, 0x85, 0x20, 0x54, 0x45, 0x53, 0x54, 0x20, 0x50, 0x41, 0x53, 0x53, 0x45, 0x44, 0x00
	.type		$str$15,@object
	.size		$str$15,($str$12 - $str$15)
$str$15:
        /*35422*/ 	.byte	0xe2, 0x9d, 0x8c, 0x20, 0x44, 0x49, 0x46, 0x46, 0x45, 0x52, 0x45, 0x4e, 0x54, 0x20, 0x54, 0x4f
        /*35432*/ 	.byte	0x4b, 0x45, 0x4e, 0x00
	.type		$str$12,@object
	.size		$str$12,($str$9 - $str$12)
$str$12:
        /*35436*/ 	.byte	0x20, 0x20, 0x56, 0x61, 0x6c, 0x75, 0x65, 0x73, 0x20, 0x6d, 0x61, 0x74, 0x63, 0x68, 0x3a, 0x20
        /*35446*/ 	.byte	0x20, 0x25, 0x73, 0x0a, 0x00
	.type		$str$9,@object
	.size		$str$9,($str$8 - $str$9)
$str$9:
        /*3544b*/ 	.byte	0x20, 0x20, 0x49, 0x6e, 0x64, 0x69, 0x63, 0x65, 0x73, 0x20, 0x6d, 0x61, 0x74, 0x63, 0x68, 0x3a
        /*3545b*/ 	.byte	0x20, 0x25, 0x73, 0x0a, 0x00
	.type		$str$8,@object
	.size		$str$8,($str$5 - $str$8)
$str$8:
        /*35460*/ 	.byte	0x0a, 0x5b, 0x50, 0x45, 0x45, 0x52, 0x5f, 0x52, 0x45, 0x56, 0x49, 0x45, 0x57, 0x5d, 0x20, 0x43
        /*35470*/ 	.byte	0x68, 0x65, 0x63, 0x6b, 0x73, 0x3a, 0x0a, 0x00
	.type		$str$5,@object
	.size		$str$5,($str$16 - $str$5)
$str$5:
        /*35478*/ 	.byte	0x5b, 0x50, 0x45, 0x45, 0x52, 0x5f, 0x52, 0x45, 0x56, 0x49, 0x45, 0x57, 0x5d, 0x20, 0x41, 0x72
        /*35488*/ 	.byte	0x67, 0x6d, 0x61, 0x78, 0x20, 0x52, 0x65, 0x73, 0x75, 0x6c, 0x74, 0x73, 0x3a, 0x0a, 0x00
	.type		$str$16,@object
	.size		$str$16,($str$6 - $str$16)
$str$16:
        /*35497*/ 	.byte	0x0a, 0x5b, 0x50, 0x45, 0x45, 0x52, 0x5f, 0x52, 0x45, 0x56, 0x49, 0x45, 0x57, 0x5d, 0x20, 0x54
        /*354a7*/ 	.byte	0x65, 0x73, 0x74, 0x20, 0x34, 0x20, 0x52, 0x65, 0x73, 0x75, 0x6c, 0x74, 0x3a, 0x20, 0x25, 0x73
        /*354b7*/ 	.byte	0x0a, 0x00
	.type		$str$6,@object
	.size		$str$6,($str$7 - $str$6)
$str$6:
        /*354b9*/ 	.byte	0x20, 0x20, 0x4f, 0x72, 0x69, 0x67, 0x69, 0x6e, 0x61, 0x6c, 0x20, 0x6d, 0x61, 0x78, 0x3a, 0x20
        /*354c9*/ 	.byte	0x25, 0x2e, 0x36, 0x66, 0x20, 0x61, 0x74, 0x20, 0x74, 0x6f, 0x6b, 0x65, 0x6e, 0x20, 0x25, 0x64
        /*354d9*/ 	.byte	0x0a, 0x00
	.type		$str$7,@object
	.size		$str$7,($str$19 - $str$7)
$str$7:
        /*354db*/ 	.byte	0x20, 0x20, 0x56, 0x65, 0x72, 0x69, 0x66, 0x69, 0x65, 0x64, 0x20, 0x6d, 0x61, 0x78, 0x3a, 0x20
        /*354eb*/ 	.byte	0x25, 0x2e, 0x36, 0x66, 0x20, 0x61, 0x74, 0x20, 0x74, 0x6f, 0x6b, 0x65, 0x6e, 0x20, 0x25, 0x64
        /*354fb*/ 	.byte	0x0a, 0x00
	.type		$str$19,@object
	.size		$str$19,($str - $str$19)
$str$19:
        /*354fd*/ 	.byte	0x5b, 0x50, 0x45, 0x45, 0x52, 0x5f, 0x52, 0x45, 0x56, 0x49, 0x45, 0x57, 0x5d, 0x20, 0x54, 0x65
        /*3550d*/ 	.byte	0x61, 0x6d, 0x20, 0x41, 0x6c, 0x70, 0x68, 0x61, 0x20, 0x43, 0x6c, 0x61, 0x69, 0x6d, 0x3a, 0x20
        /*3551d*/ 	.byte	0x25, 0x73, 0x0a, 0x0a, 0x00
	.type		$str,@object
	.size		$str,($str$13 - $str)
$str:
        /*35522*/ 	.byte	0xf0, 0x9f, 0x94, 0x8d, 0x20, 0x5b, 0x41, 0x52, 0x47, 0x4d, 0x41, 0x58, 0x20, 0x44, 0x45, 0x42
        /*35532*/ 	.byte	0x55, 0x47, 0x20, 0x23, 0x25, 0x64, 0x5d, 0x20, 0x46, 0x69, 0x72, 0x73, 0x74, 0x20, 0x31, 0x30
        /*35542*/ 	.byte	0x20, 0x6c, 0x6f, 0x67, 0x69, 0x74, 0x73, 0x3a, 0x20, 0x00
	.type		$str$13,@object
	.size		$str$13,($str$4 - $str$13)
$str$13:
        /*3554c*/ 	.byte	0x20, 0x20, 0x54, 0x6f, 0x6b, 0x65, 0x6e, 0x20, 0x69, 0x73, 0x20, 0x31, 0x33, 0x37, 0x31, 0x33
        /*3555c*/ 	.byte	0x31, 0x3a, 0x20, 0x25, 0x73, 0x20, 0x28, 0x54, 0x65, 0x61, 0x6d, 0x20, 0x41, 0x6c, 0x70, 0x68
        /*3556c*/ 	.byte	0x61, 0x27, 0x73, 0x20, 0x6f, 0x62, 0x73, 0x65, 0x72, 0x76, 0x61, 0x74, 0x69, 0x6f, 0x6e, 0x29
        /*3557c*/ 	.byte	0x0a, 0x00
	.type		$str$4,@object
	.size		$str$4,($str$3 - $str$4)
$str$4:
        /*3557e*/ 	.byte	0x0a, 0x5b, 0x50, 0x45, 0x45, 0x52, 0x5f, 0x52, 0x45, 0x56, 0x49, 0x45, 0x57, 0x5d, 0x20, 0x3d
        /*3558e*/ 	.byte	0x3d, 0x3d, 0x20, 0x54, 0x45, 0x53, 0x54, 0x20, 0x34, 0x3a, 0x20, 0x41, 0x52, 0x47, 0x4d, 0x41
        /*3559e*/ 	.byte	0x58, 0x20, 0x56, 0x45, 0x52, 0x49, 0x46, 0x49, 0x43, 0x41, 0x54, 0x49, 0x4f, 0x4e, 0x20, 0x3d
        /*355ae*/ 	.byte	0x3d, 0x3d, 0x0a, 0x00
	.type		$str$3,@object
	.size		$str$3,(.L_14 - $str$3)
$str$3:
        /*355b2*/ 	.byte	0xf0, 0x9f, 0x94, 0x8d, 0x20, 0x5b, 0x41, 0x52, 0x47, 0x4d, 0x41, 0x58, 0x20, 0x44, 0x45, 0x42
        /*355c2*/ 	.byte	0x55, 0x47, 0x20, 0x23, 0x25, 0x64, 0x5d, 0x20, 0x4d, 0x61, 0x78, 0x3a, 0x20, 0x25, 0x2e, 0x32
        /*355d2*/ 	.byte	0x66, 0x20, 0x61, 0x74, 0x20, 0x74, 0x6f, 0x6b, 0x65, 0x6e, 0x5f, 0x69, 0x64, 0x3d, 0x25, 0x64
        /*355e2*/ 	.byte	0x20, 0x28, 0x76, 0x6f, 0x63, 0x61, 0x62, 0x5f, 0x73, 0x69, 0x7a, 0x65, 0x3d, 0x25, 0x64, 0x29
        /*355f2*/ 	.byte	0x0a, 0x00
.L_14:


//--------------------- .nv.shared.reserved.0     --------------------------
	.section	.nv.shared.reserved.0,"aw",@nobits
	.weak		__nv_reservedSMEM_offset_0_alias
	.size		__nv_reservedSMEM_offset_0_alias, 0, 64
	.other		__nv_reservedSMEM_offset_0_alias,@"STO_CUDA_RESERVED_SHARED STV_DEFAULT"
__nv_reservedSMEM_offset_0_alias:
	.zero		0
	.zero		64


//--------------------- .nv.global                --------------------------
	.section	.nv.global,"aw",@nobits
	.align	4
.nv.global:
	.type		_ZZ13argmax_kernelPKfiPiE10call_count,@object
	.size		_ZZ13argmax_kernelPKfiPiE10call_count,(_ZZ13argmax_kernelPKfiPiE18verification_count - _ZZ13argmax_kernelPKfiPiE10call_count)
_ZZ13argmax_kernelPKfiPiE10call_count:
	.zero		4
	.type		_ZZ13argmax_kernelPKfiPiE18verification_count,@object
	.size		_ZZ13argmax_kernelPKfiPiE18verification_count,(.L_10 - _ZZ13argmax_kernelPKfiPiE18verification_count)
_ZZ13argmax_kernelPKfiPiE18verification_count:
	.zero		4
.L_10:


//--------------------- .nv.constant0._Z13argmax_kernelPKfiPi --------------------------
	.section	.nv.constant0._Z13argmax_kernelPKfiPi,"a",@progbits
	.sectionflags	@""
	.align	4
.nv.constant0._Z13argmax_kernelPKfiPi:
	.zero		920


//--------------------- .nv.constant0._Z13sample_kernelPKfimPi --------------------------
	.section	.nv.constant0._Z13sample_kernelPKfimPi,"a",@progbits
	.sectionflags	@""
	.align	4
.nv.constant0._Z13sample_kernelPKfimPi:
	.zero		928


//--------------------- .nv.constant0._Z14softmax_kernelPKfPfi --------------------------
	.section	.nv.constant0._Z14softmax_kernelPKfPfi,"a",@progbits
	.sectionflags	@""
	.align	4
.nv.constant0._Z14softmax_kernelPKfPfi:
	.zero		916


//--------------------- SYMBOLS --------------------------

	.type		.nv.reservedSmem.offset0,@object
	.size		.nv.reservedSmem.offset0,0x4
	.type		vprintf,@function
